// auto-generated by cutlass_sweep.gemm — config: {"arch": "sm_90", "cluster_m": 1, "cluster_n": 1, "dtype": "tf32", "dtype_b": "tf32", "layout": "nt", "stages": 4, "tile_k": 64, "tile_m": 64, "tile_n": 256}
#include "cutlass/cutlass.h"
#include "cutlass/gemm/collective/collective_builder.hpp"
#include "cutlass/gemm/device/gemm_universal_adapter.h"
#include "cutlass/gemm/kernel/gemm_universal.hpp"
#include "cutlass/epilogue/collective/collective_builder.hpp"

using ElemA = cutlass::tfloat32_t;
using ElemB = cutlass::tfloat32_t;
using ElemCD = cutlass::tfloat32_t;
using Acc  = float;
using TileShape    = cute::Shape<cute::_64, cute::_256, cute::_64>;
using ClusterShape = cute::Shape<cute::_1, cute::_1, cute::_1>;

using CollectiveEpilogue = typename cutlass::epilogue::collective::CollectiveBuilder<
    cutlass::arch::Sm90, cutlass::arch::OpClassTensorOp,
    TileShape, ClusterShape,
    cutlass::epilogue::collective::EpilogueTileAuto,
    Acc, Acc,
    ElemCD, cutlass::layout::RowMajor, 128 / cutlass::sizeof_bits<ElemCD>::value,
    ElemCD, cutlass::layout::RowMajor, 128 / cutlass::sizeof_bits<ElemCD>::value,
    cutlass::epilogue::collective::EpilogueScheduleAuto
  >::CollectiveOp;

using CollectiveMainloop = typename cutlass::gemm::collective::CollectiveBuilder<
    cutlass::arch::Sm90, cutlass::arch::OpClassTensorOp,
    ElemA, cutlass::layout::RowMajor, 128 / cutlass::sizeof_bits<ElemA>::value,
    ElemB, cutlass::layout::ColumnMajor, 128 / cutlass::sizeof_bits<ElemB>::value,
    Acc,
    TileShape, ClusterShape,
    cutlass::gemm::collective::StageCount<4>,
    cutlass::gemm::collective::KernelScheduleAuto
  >::CollectiveOp;

using GemmKernel = cutlass::gemm::kernel::GemmUniversal<
    cute::Shape<int,int,int,int>,
    CollectiveMainloop,
    CollectiveEpilogue
>;
using Gemm = cutlass::gemm::device::GemmUniversalAdapter<GemmKernel>;

// Force the device kernel symbol into the cubin without needing a host main.
auto* _anchor = &cutlass::device_kernel<GemmKernel>;


// ===== COMPILED SASS (sm_90a) =====

	.target	sm_90a

	.elftype	@"ET_EXEC"


//--------------------- .note.nv.tkinfo           --------------------------
	.section	.note.nv.tkinfo,"",@"SHT_NOTE"
	.sectionflags	@"SHF_NOTE_NV_TKINFO"
	.tkinfo
        /*0018*/ 	.word	0x00000002
        /*0030*/ 	.string	""
        /*0030*/ 	.string	"ptxas"
        /*0030*/ 	.string	"Cuda compilation tools, release 13.0, V13.0.88"
        /*0030*/ 	.string	"Build cuda_13.0.r13.0/compiler.36424714_0"
        /*0030*/ 	.string	"-arch sm_90a -m 64 "



//--------------------- .note.nv.cuinfo           --------------------------
	.section	.note.nv.cuinfo,"",@"SHT_NOTE"
	.sectionflags	@"SHF_NOTE_NV_CUINFO"
        /*0018*/ 	.short	0x0002
        /*001a*/ 	.short	0x005a
        /*001c*/ 	.short	0x0082
	.zero		2


//--------------------- .nv.info                  --------------------------
	.section	.nv.info,"",@"SHT_CUDA_INFO"
	.align	4


	//----- nvinfo : EIATTR_REGCOUNT
	.align		4
        /*0000*/ 	.byte	0x04, 0x2f
        /*0002*/ 	.short	(.L_15 - .L_14)
	.align		4
.L_14:
        /*0004*/ 	.word	index@(_ZN7cutlass13device_kernelINS_4gemm6kernel13GemmUniversalIN4cute5tupleIJiiiiEEENS1_10collective13CollectiveMmaINS1_34MainloopSm90TmaGmmaWarpSpecializedILi4ENS5_IJNS4_1CILi1EEESB_SB_EEENS1_32KernelTmaWarpSpecializedPingpongEEENS5_IJNSA_ILi64EEENSA_ILi256EEESF_EEENS_10tfloat32_tENS5_IJlSB_lEEESI_SJ_NS4_8TiledMMAINS4_8MMA_AtomIJNS4_4SM904GMMA30MMA_64x256x8_F32TF32TF32_SS_TNILNSN_7ScaleInE1ELSP_1EEEEEENS4_6LayoutISC_NS5_IJNSA_ILi0EEEST_ST_EEEEENS5_IJNS4_10UnderscoreESW_SW_EEEEENS4_13SM90_TMA_LOADENS4_14ComposedLayoutINS4_7SwizzleILi3ELi4ELi3EEENS4_18smem_ptr_flag_bitsILi32EEENSS_INS5_IJNSA_ILi8EEENSA_ILi32EEEEEENS5_IJS16_SB_EEEEEEEvNS4_8identityESZ_S1A_vS1B_EENS_8epilogue10collective6detail29Sm90TmaWarpSpecializedAdapterINS1E_15DefaultEpilogueISI_SJ_SJ_NS1D_6thread17LinearCombinationISI_Li1EffLNS1I_9ScaleType4KindE0ELNS_15FloatRoundStyleE2ESI_EENS1_15EpilogueDefaultEEEEEvvEEEEvNT_6ParamsE)
        /*0008*/ 	.word	0x000000a8


	//----- nvinfo : EIATTR_FRAME_SIZE
	.align		4
.L_15:
        /*000c*/ 	.byte	0x04, 0x11
        /*000e*/ 	.short	(.L_17 - .L_16)
	.align		4
.L_16:
        /*0010*/ 	.word	index@(_ZN7cutlass13device_kernelINS_4gemm6kernel13GemmUniversalIN4cute5tupleIJiiiiEEENS1_10collective13CollectiveMmaINS1_34MainloopSm90TmaGmmaWarpSpecializedILi4ENS5_IJNS4_1CILi1EEESB_SB_EEENS1_32KernelTmaWarpSpecializedPingpongEEENS5_IJNSA_ILi64EEENSA_ILi256EEESF_EEENS_10tfloat32_tENS5_IJlSB_lEEESI_SJ_NS4_8TiledMMAINS4_8MMA_AtomIJNS4_4SM904GMMA30MMA_64x256x8_F32TF32TF32_SS_TNILNSN_7ScaleInE1ELSP_1EEEEEENS4_6LayoutISC_NS5_IJNSA_ILi0EEEST_ST_EEEEENS5_IJNS4_10UnderscoreESW_SW_EEEEENS4_13SM90_TMA_LOADENS4_14ComposedLayoutINS4_7SwizzleILi3ELi4ELi3EEENS4_18smem_ptr_flag_bitsILi32EEENSS_INS5_IJNSA_ILi8EEENSA_ILi32EEEEEENS5_IJS16_SB_EEEEEEEvNS4_8identityESZ_S1A_vS1B_EENS_8epilogue10collective6detail29Sm90TmaWarpSpecializedAdapterINS1E_15DefaultEpilogueISI_SJ_SJ_NS1D_6thread17LinearCombinationISI_Li1EffLNS1I_9ScaleType4KindE0ELNS_15FloatRoundStyleE2ESI_EENS1_15EpilogueDefaultEEEEEvvEEEEvNT_6ParamsE)
        /*0014*/ 	.word	0x00000000


	//----- nvinfo : EIATTR_MIN_STACK_SIZE
	.align		4
.L_17:
        /*0018*/ 	.byte	0x04, 0x12
        /*001a*/ 	.short	(.L_19 - .L_18)
	.align		4
.L_18:
        /*001c*/ 	.word	index@(_ZN7cutlass13device_kernelINS_4gemm6kernel13GemmUniversalIN4cute5tupleIJiiiiEEENS1_10collective13CollectiveMmaINS1_34MainloopSm90TmaGmmaWarpSpecializedILi4ENS5_IJNS4_1CILi1EEESB_SB_EEENS1_32KernelTmaWarpSpecializedPingpongEEENS5_IJNSA_ILi64EEENSA_ILi256EEESF_EEENS_10tfloat32_tENS5_IJlSB_lEEESI_SJ_NS4_8TiledMMAINS4_8MMA_AtomIJNS4_4SM904GMMA30MMA_64x256x8_F32TF32TF32_SS_TNILNSN_7ScaleInE1ELSP_1EEEEEENS4_6LayoutISC_NS5_IJNSA_ILi0EEEST_ST_EEEEENS5_IJNS4_10UnderscoreESW_SW_EEEEENS4_13SM90_TMA_LOADENS4_14ComposedLayoutINS4_7SwizzleILi3ELi4ELi3EEENS4_18smem_ptr_flag_bitsILi32EEENSS_INS5_IJNSA_ILi8EEENSA_ILi32EEEEEENS5_IJS16_SB_EEEEEEEvNS4_8identityESZ_S1A_vS1B_EENS_8epilogue10collective6detail29Sm90TmaWarpSpecializedAdapterINS1E_15DefaultEpilogueISI_SJ_SJ_NS1D_6thread17LinearCombinationISI_Li1EffLNS1I_9ScaleType4KindE0ELNS_15FloatRoundStyleE2ESI_EENS1_15EpilogueDefaultEEEEEvvEEEEvNT_6ParamsE)
        /*0020*/ 	.word	0x00000000
.L_19:


//--------------------- .nv.compat                --------------------------
	.section	.nv.compat,"",@"SHT_CUDA_COMPAT_INFO"
	.align	4
        /*0000*/ 	.byte	0x02, 0x09, 0x01, 0x00, 0x02, 0x02, 0x04, 0x00, 0x02, 0x05, 0x05, 0x00, 0x03, 0x07, 0x01, 0x01
        /*0010*/ 	.byte	0x02, 0x03, 0x01, 0x00, 0x02, 0x06, 0x01, 0x00, 0x04, 0x0b, 0x08, 0x00, 0x00, 0x00, 0x00, 0x00
        /*0020*/ 	.byte	0x00, 0x00, 0x00, 0x00


//--------------------- .nv.info._ZN7cutlass13device_kernelINS_4gemm6kernel13GemmUniversalIN4cute5tupleIJiiiiEEENS1_10collective13CollectiveMmaINS1_34MainloopSm90TmaGmmaWarpSpecializedILi4ENS5_IJNS4_1CILi1EEESB_SB_EEENS1_32KernelTmaWarpSpecializedPingpongEEENS5_IJNSA_ILi64EEENSA_ILi256EEESF_EEENS_10tfloat32_tENS5_IJlSB_lEEESI_SJ_NS4_8TiledMMAINS4_8MMA_AtomIJNS4_4SM904GMMA30MMA_64x256x8_F32TF32TF32_SS_TNILNSN_7ScaleInE1ELSP_1EEEEEENS4_6LayoutISC_NS5_IJNSA_ILi0EEEST_ST_EEEEENS5_IJNS4_10UnderscoreESW_SW_EEEEENS4_13SM90_TMA_LOADENS4_14ComposedLayoutINS4_7SwizzleILi3ELi4ELi3EEENS4_18smem_ptr_flag_bitsILi32EEENSS_INS5_IJNSA_ILi8EEENSA_ILi32EEEEEENS5_IJS16_SB_EEEEEEEvNS4_8identityESZ_S1A_vS1B_EENS_8epilogue10collective6detail29Sm90TmaWarpSpecializedAdapterINS1E_15DefaultEpilogueISI_SJ_SJ_NS1D_6thread17LinearCombinationISI_Li1EffLNS1I_9ScaleType4KindE0ELNS_15FloatRoundStyleE2ESI_EENS1_15EpilogueDefaultEEEEEvvEEEEvNT_6ParamsE --------------------------
	.section	.nv.info._ZN7cutlass13device_kernelINS_4gemm6kernel13GemmUniversalIN4cute5tupleIJiiiiEEENS1_10collective13CollectiveMmaINS1_34MainloopSm90TmaGmmaWarpSpecializedILi4ENS5_IJNS4_1CILi1EEESB_SB_EEENS1_32KernelTmaWarpSpecializedPingpongEEENS5_IJNSA_ILi64EEENSA_ILi256EEESF_EEENS_10tfloat32_tENS5_IJlSB_lEEESI_SJ_NS4_8TiledMMAINS4_8MMA_AtomIJNS4_4SM904GMMA30MMA_64x256x8_F32TF32TF32_SS_TNILNSN_7ScaleInE1ELSP_1EEEEEENS4_6LayoutISC_NS5_IJNSA_ILi0EEEST_ST_EEEEENS5_IJNS4_10UnderscoreESW_SW_EEEEENS4_13SM90_TMA_LOADENS4_14ComposedLayoutINS4_7SwizzleILi3ELi4ELi3EEENS4_18smem_ptr_flag_bitsILi32EEENSS_INS5_IJNSA_ILi8EEENSA_ILi32EEEEEENS5_IJS16_SB_EEEEEEEvNS4_8identityESZ_S1A_vS1B_EENS_8epilogue10collective6detail29Sm90TmaWarpSpecializedAdapterINS1E_15DefaultEpilogueISI_SJ_SJ_NS1D_6thread17LinearCombinationISI_Li1EffLNS1I_9ScaleType4KindE0ELNS_15FloatRoundStyleE2ESI_EENS1_15EpilogueDefaultEEEEEvvEEEEvNT_6ParamsE,"",@"SHT_CUDA_INFO"
	.sectionflags	@""
	.align	4


	//----- nvinfo : EIATTR_CUDA_API_VERSION
	.align		4
        /*0000*/ 	.byte	0x04, 0x37
        /*0002*/ 	.short	(.L_21 - .L_20)
.L_20:
        /*0004*/ 	.word	0x00000082


	//----- nvinfo : EIATTR_KPARAM_INFO
	.align		4
.L_21:
        /*0008*/ 	.byte	0x04, 0x17
        /*000a*/ 	.short	(.L_23 - .L_22)
.L_22:
        /*000c*/ 	.word	0x00000000
        /*0010*/ 	.short	0x0000
        /*0012*/ 	.short	0x0070
        /*0014*/ 	.byte	0x00, 0xf0, 0x01, 0x10


	//----- nvinfo : EIATTR_SPARSE_MMA_MASK
	.align		4
.L_23:
        /*0018*/ 	.byte	0x03, 0x50
        /*001a*/ 	.short	0x0000


	//----- nvinfo : EIATTR_MAXREG_COUNT
	.align		4
        /*001c*/ 	.byte	0x03, 0x1b
        /*001e*/ 	.short	0x00a8


	//----- nvinfo : EIATTR_NUM_BARRIERS
	.align		4
        /*0020*/ 	.byte	0x02, 0x4c
        /*0022*/ 	.byte	0x01
	.zero		1


	//----- nvinfo : EIATTR_EXTERNS
	.align		4
        /*0024*/ 	.byte	0x04, 0x0f
        /*0026*/ 	.short	(.L_25 - .L_24)


	//   ....[0]....
	.align		4
.L_24:
        /*0028*/ 	.word	index@(__assertfail)


	//----- nvinfo : EIATTR_MERCURY_ISA_VERSION
	.align		4
.L_25:
        /*002c*/ 	.byte	0x03, 0x5f
        /*002e*/ 	.short	0x0101


	//----- nvinfo : EIATTR_INT_WARP_WIDE_INSTR_OFFSETS
	.align		4
        /*0030*/ 	.byte	0x04, 0x31
        /*0032*/ 	.short	(.L_27 - .L_26)


	//   ....[0]....
.L_26:
        /*0034*/ 	.word	0x00000470


	//   ....[1]....
        /*0038*/ 	.word	0x00000490


	//   ....[2]....
        /*003c*/ 	.word	0x00000510


	//   ....[3]....
        /*0040*/ 	.word	0x00000520


	//   ....[4]....
        /*0044*/ 	.word	0x00000530


	//   ....[5]....
        /*0048*/ 	.word	0x00000550


	//   ....[6]....
        /*004c*/ 	.word	0x000005b0


	//   ....[7]....
        /*0050*/ 	.word	0x000005d0


	//----- nvinfo : EIATTR_COOP_GROUP_MASK_REGIDS
	.align		4
.L_27:
        /*0054*/ 	.byte	0x04, 0x29
        /*0056*/ 	.short	(.L_29 - .L_28)


	//   ....[0]....
.L_28:
        /*0058*/ 	.word	0xffffffff


	//   ....[1]....
        /*005c*/ 	.word	0xffffffff


	//   ....[2]....
        /*0060*/ 	.word	0xffffffff


	//   ....[3]....
        /*0064*/ 	.word	0xffffffff


	//   ....[4]....
        /*0068*/ 	.word	0xffffffff


	//   ....[5]....
        /*006c*/ 	.word	0xffffffff


	//----- nvinfo : EIATTR_COOP_GROUP_INSTR_OFFSETS
	.align		4
.L_29:
        /*0070*/ 	.byte	0x04, 0x28
        /*0072*/ 	.short	(.L_31 - .L_30)


	//   ....[0]....
.L_30:
        /*0074*/ 	.word	0x00000050


	//   ....[1]....
        /*0078*/ 	.word	0x00000080


	//   ....[2]....
        /*007c*/ 	.word	0x00000180


	//   ....[3]....
        /*0080*/ 	.word	0x00000390


	//   ....[4]....
        /*0084*/ 	.word	0x000003d0


	//   ....[5]....
        /*0088*/ 	.word	0x00000410


	//----- nvinfo : EIATTR_REG_RECONFIG
	.align		4
.L_31:
        /*008c*/ 	.byte	0x01, 0x54
	.zero		2


	//----- nvinfo : EIATTR_SYSCALL_OFFSETS
	.align		4
        /*0090*/ 	.byte	0x04, 0x46
        /*0092*/ 	.short	(.L_33 - .L_32)


	//   ....[0]....
.L_32:
        /*0094*/ 	.word	0x000016a0


	//----- nvinfo : EIATTR_MBARRIER_INSTR_OFFSETS
	.align		4
.L_33:
        /*0098*/ 	.byte	0x04, 0x39
        /*009a*/ 	.short	(.L_35 - .L_34)


	//   ....[0]....
.L_34:
        /*009c*/ 	.word	0x00000300
        /*00a0*/ 	.word	0x000000ff
        /*00a4*/ 	.word	0x00000000
        /*00a8*/ 	.short	0x0100
        /*00aa*/ 	.byte	0x09
	.zero		1


	//   ....[1]....
        /*00ac*/ 	.word	0x00000310
        /*00b0*/ 	.word	0x000000ff
        /*00b4*/ 	.word	0x00000020
        /*00b8*/ 	.short	0x0100
        /*00ba*/ 	.byte	0x09
	.zero		1


	//   ....[2]....
        /*00bc*/ 	.word	0x00000320
        /*00c0*/ 	.word	0x000000ff
        /*00c4*/ 	.word	0x00000008
        /*00c8*/ 	.short	0x0100
        /*00ca*/ 	.byte	0x09
	.zero		1


	//   ....[3]....
        /*00cc*/ 	.word	0x00000330
        /*00d0*/ 	.word	0x000000ff
        /*00d4*/ 	.word	0x00000028
        /*00d8*/ 	.short	0x0100
        /*00da*/ 	.byte	0x09
	.zero		1


	//   ....[4]....
        /*00dc*/ 	.word	0x00000340
        /*00e0*/ 	.word	0x000000ff
        /*00e4*/ 	.word	0x00000010
        /*00e8*/ 	.short	0x0100
        /*00ea*/ 	.byte	0x09
	.zero		1


	//   ....[5]....
        /*00ec*/ 	.word	0x00000350
        /*00f0*/ 	.word	0x000000ff
        /*00f4*/ 	.word	0x00000030
        /*00f8*/ 	.short	0x0100
        /*00fa*/ 	.byte	0x09
	.zero		1


	//   ....[6]....
        /*00fc*/ 	.word	0x00000360
        /*0100*/ 	.word	0x000000ff
        /*0104*/ 	.word	0x00000018
        /*0108*/ 	.short	0x0100
        /*010a*/ 	.byte	0x09
	.zero		1


	//   ....[7]....
        /*010c*/ 	.word	0x00000370
        /*0110*/ 	.word	0x000000ff
        /*0114*/ 	.word	0x00000038
        /*0118*/ 	.short	0x0100
        /*011a*/ 	.byte	0x09
	.zero		1


	//   ....[8]....
        /*011c*/ 	.word	0x000005f0
        /*0120*/ 	.word	0x000000ff
        /*0124*/ 	.word	0x00000070
        /*0128*/ 	.short	0x0100
        /*012a*/ 	.byte	0x09
	.zero		1


	//   ....[9]....
        /*012c*/ 	.word	0x00000600
        /*0130*/ 	.word	0x000000ff
        /*0134*/ 	.word	0x00000078
        /*0138*/ 	.short	0x0100
        /*013a*/ 	.byte	0x09
	.zero		1


	//   ....[10]....
        /*013c*/ 	.word	0x00000640
        /*0140*/ 	.word	0x000000ff
        /*0144*/ 	.word	0x00000050
        /*0148*/ 	.short	0x0100
        /*014a*/ 	.byte	0x0a
	.zero		1


	//   ....[11]....
        /*014c*/ 	.word	0x00000660
        /*0150*/ 	.word	0x000000ff
        /*0154*/ 	.word	0x00000058
        /*0158*/ 	.short	0x0100
        /*015a*/ 	.byte	0x0a
	.zero		1


	//   ....[12]....
        /*015c*/ 	.word	0x00000670
        /*0160*/ 	.word	0x000000ff
        /*0164*/ 	.word	0x00000060
        /*0168*/ 	.short	0x0100
        /*016a*/ 	.byte	0x0a
	.zero		1


	//   ....[13]....
        /*016c*/ 	.word	0x00000680
        /*0170*/ 	.word	0x000000ff
        /*0174*/ 	.word	0x00000068
        /*0178*/ 	.short	0x0100
        /*017a*/ 	.byte	0x0a
	.zero		1


	//   ....[14]....
        /*017c*/ 	.word	0x00001580
        /*0180*/ 	.word	0x0000009b
        /*0184*/ 	.word	0x00000000
        /*0188*/ 	.short	0x010a
        /*018a*/ 	.byte	0x2e
	.zero		1


	//   ....[15]....
        /*018c*/ 	.word	0x00001730
        /*0190*/ 	.word	0x00000003
        /*0194*/ 	.word	0x00000000
        /*0198*/ 	.short	0x010a
        /*019a*/ 	.byte	0x3f
	.zero		1


	//   ....[16]....
        /*019c*/ 	.word	0x00001790
        /*01a0*/ 	.word	0x00000003
        /*01a4*/ 	.word	0x00000000
        /*01a8*/ 	.short	0x010a
        /*01aa*/ 	.byte	0x3f
	.zero		1


	//   ....[17]....
        /*01ac*/ 	.word	0x00001d20
        /*01b0*/ 	.word	0x000000ff
        /*01b4*/ 	.word	0x00000000
        /*01b8*/ 	.short	0x010a
        /*01ba*/ 	.byte	0x04
	.zero		1


	//   ....[18]....
        /*01bc*/ 	.word	0x00001d60
        /*01c0*/ 	.word	0x000000ff
        /*01c4*/ 	.word	0x00000000
        /*01c8*/ 	.short	0x010a
        /*01ca*/ 	.byte	0x04
	.zero		1


	//   ....[19]....
        /*01cc*/ 	.word	0x00002200
        /*01d0*/ 	.word	0x000000ff
        /*01d4*/ 	.word	0x00000000
        /*01d8*/ 	.short	0x0101
        /*01da*/ 	.byte	0x04
	.zero		1


	//   ....[20]....
        /*01dc*/ 	.word	0x000022f0
        /*01e0*/ 	.word	0x0000009c
        /*01e4*/ 	.word	0x00000000
        /*01e8*/ 	.short	0x0101
        /*01ea*/ 	.byte	0x2f
	.zero		1


	//   ....[21]....
        /*01ec*/ 	.word	0x000023b0
        /*01f0*/ 	.word	0x000000ff
        /*01f4*/ 	.word	0x00000000
        /*01f8*/ 	.short	0x0101
        /*01fa*/ 	.byte	0x04
	.zero		1


	//   ....[22]....
        /*01fc*/ 	.word	0x00002460
        /*0200*/ 	.word	0x0000009b
        /*0204*/ 	.word	0x00000010
        /*0208*/ 	.short	0x010a
        /*020a*/ 	.byte	0x2e
	.zero		1


	//   ....[23]....
        /*020c*/ 	.word	0x0000a230
        /*0210*/ 	.word	0x0000009e
        /*0214*/ 	.word	0x00000000
        /*0218*/ 	.short	0x0101
        /*021a*/ 	.byte	0x2f
	.zero		1


	//   ....[24]....
        /*021c*/ 	.word	0x0000ac10
        /*0220*/ 	.word	0x00000007
        /*0224*/ 	.word	0x00000020
        /*0228*/ 	.short	0x010a
        /*022a*/ 	.byte	0x3f
	.zero		1


	//   ....[25]....
        /*022c*/ 	.word	0x0000b070
        /*0230*/ 	.word	0x00000003
        /*0234*/ 	.word	0x00000078
        /*0238*/ 	.short	0x0101
        /*023a*/ 	.byte	0x3f
	.zero		1


	//   ....[26]....
        /*023c*/ 	.word	0x0000b7e0
        /*0240*/ 	.word	0x00000007
        /*0244*/ 	.word	0x00000000
        /*0248*/ 	.short	0x010a
        /*024a*/ 	.byte	0x3f
	.zero		1


	//   ....[27]....
        /*024c*/ 	.word	0x0000b860
        /*0250*/ 	.word	0x00000009
        /*0254*/ 	.word	0x00000000
        /*0258*/ 	.short	0x010a
        /*025a*/ 	.byte	0x3f
	.zero		1


	//   ....[28]....
        /*025c*/ 	.word	0x0000b8f0
        /*0260*/ 	.word	0x00000006
        /*0264*/ 	.word	0x00000000
        /*0268*/ 	.short	0x010a
        /*026a*/ 	.byte	0x3f
	.zero		1


	//   ....[29]....
        /*026c*/ 	.word	0x0000b980
        /*0270*/ 	.word	0x00000003
        /*0274*/ 	.word	0x00000000
        /*0278*/ 	.short	0x010a
        /*027a*/ 	.byte	0x3f
	.zero		1


	//   ....[30]....
        /*027c*/ 	.word	0x0000b9e0
        /*0280*/ 	.word	0x0000009d
        /*0284*/ 	.word	0x00000000
        /*0288*/ 	.short	0x010a
        /*028a*/ 	.byte	0x3f
	.zero		1


	//   ....[31]....
        /*028c*/ 	.word	0x0000ba30
        /*0290*/ 	.word	0x00000003
        /*0294*/ 	.word	0x00000000
        /*0298*/ 	.short	0x010a
        /*029a*/ 	.byte	0x3f
	.zero		1


	//   ....[32]....
        /*029c*/ 	.word	0x0000ba90
        /*02a0*/ 	.word	0x00000004
        /*02a4*/ 	.word	0x00000000
        /*02a8*/ 	.short	0x010a
        /*02aa*/ 	.byte	0x3f
	.zero		1


	//   ....[33]....
        /*02ac*/ 	.word	0x0000bae0
        /*02b0*/ 	.word	0x0000009d
        /*02b4*/ 	.word	0x00000010
        /*02b8*/ 	.short	0x010a
        /*02ba*/ 	.byte	0x3f
	.zero		1


	//   ....[34]....
        /*02bc*/ 	.word	0x0000bbb0
        /*02c0*/ 	.word	0x00000007
        /*02c4*/ 	.word	0x00000020
        /*02c8*/ 	.short	0x010a
        /*02ca*/ 	.byte	0x3f
	.zero		1


	//   ....[35]....
        /*02cc*/ 	.word	0x0000bc80
        /*02d0*/ 	.word	0x00000007
        /*02d4*/ 	.word	0x00000000
        /*02d8*/ 	.short	0x010a
        /*02da*/ 	.byte	0x3f
	.zero		1


	//   ....[36]....
        /*02dc*/ 	.word	0x0000bcd0
        /*02e0*/ 	.word	0x00000009
        /*02e4*/ 	.word	0x00000000
        /*02e8*/ 	.short	0x010a
        /*02ea*/ 	.byte	0x3f
	.zero		1


	//   ....[37]....
        /*02ec*/ 	.word	0x0000bd20
        /*02f0*/ 	.word	0x00000006
        /*02f4*/ 	.word	0x00000000
        /*02f8*/ 	.short	0x010a
        /*02fa*/ 	.byte	0x3f
	.zero		1


	//----- nvinfo : EIATTR_NUM_MBARRIERS
	.align		4
.L_35:
        /*02fc*/ 	.byte	0x03, 0x38
        /*02fe*/ 	.short	0x000e


	//----- nvinfo : EIATTR_EXIT_INSTR_OFFSETS
	.align		4
        /*0300*/ 	.byte	0x04, 0x1c
        /*0302*/ 	.short	(.L_37 - .L_36)


	//   ....[0]....
.L_36:
        /*0304*/ 	.word	0x00001240


	//   ....[1]....
        /*0308*/ 	.word	0x000012a0


	//   ....[2]....
        /*030c*/ 	.word	0x0000a940


	//   ....[3]....
        /*0310*/ 	.word	0x0000a970


	//   ....[4]....
        /*0314*/ 	.word	0x0000b9d0


	//----- nvinfo : EIATTR_MAX_THREADS
	.align		4
.L_37:
        /*0318*/ 	.byte	0x04, 0x05
        /*031a*/ 	.short	(.L_39 - .L_38)
.L_38:
        /*031c*/ 	.word	0x00000180
        /*0320*/ 	.word	0x00000001
        /*0324*/ 	.word	0x00000001


	//----- nvinfo : EIATTR_CRS_STACK_SIZE
	.align		4
.L_39:
        /*0328*/ 	.byte	0x04, 0x1e
        /*032a*/ 	.short	(.L_41 - .L_40)
.L_40:
        /*032c*/ 	.word	0x00000000


	//----- nvinfo : EIATTR_CBANK_PARAM_SIZE
	.align		4
.L_41:
        /*0330*/ 	.byte	0x03, 0x19
        /*0332*/ 	.short	0x0470


	//----- nvinfo : EIATTR_PARAM_CBANK
	.align		4
        /*0334*/ 	.byte	0x04, 0x0a
        /*0336*/ 	.short	(.L_43 - .L_42)
	.align		4
.L_42:
        /*0338*/ 	.word	index@(.nv.constant0._ZN7cutlass13device_kernelINS_4gemm6kernel13GemmUniversalIN4cute5tupleIJiiiiEEENS1_10collective13CollectiveMmaINS1_34MainloopSm90TmaGmmaWarpSpecializedILi4ENS5_IJNS4_1CILi1EEESB_SB_EEENS1_32KernelTmaWarpSpecializedPingpongEEENS5_IJNSA_ILi64EEENSA_ILi256EEESF_EEENS_10tfloat32_tENS5_IJlSB_lEEESI_SJ_NS4_8TiledMMAINS4_8MMA_AtomIJNS4_4SM904GMMA30MMA_64x256x8_F32TF32TF32_SS_TNILNSN_7ScaleInE1ELSP_1EEEEEENS4_6LayoutISC_NS5_IJNSA_ILi0EEEST_ST_EEEEENS5_IJNS4_10UnderscoreESW_SW_EEEEENS4_13SM90_TMA_LOADENS4_14ComposedLayoutINS4_7SwizzleILi3ELi4ELi3EEENS4_18smem_ptr_flag_bitsILi32EEENSS_INS5_IJNSA_ILi8EEENSA_ILi32EEEEEENS5_IJS16_SB_EEEEEEEvNS4_8identityESZ_S1A_vS1B_EENS_8epilogue10collective6detail29Sm90TmaWarpSpecializedAdapterINS1E_15DefaultEpilogueISI_SJ_SJ_NS1D_6thread17LinearCombinationISI_Li1EffLNS1I_9ScaleType4KindE0ELNS_15FloatRoundStyleE2ESI_EENS1_15EpilogueDefaultEEEEEvvEEEEvNT_6ParamsE)
        /*033c*/ 	.short	0x0210
        /*033e*/ 	.short	0x0470


	//----- nvinfo : EIATTR_SW_WAR
	.align		4
.L_43:
        /*0340*/ 	.byte	0x04, 0x36
        /*0342*/ 	.short	(.L_45 - .L_44)
.L_44:
        /*0344*/ 	.word	0x00000008
.L_45:


//--------------------- .nv.callgraph             --------------------------
	.section	.nv.callgraph,"",@"SHT_CUDA_CALLGRAPH"
	.align	4
	.sectionentsize	8
	.align		4
        /*0000*/ 	.word	0x00000000
	.align		4
        /*0004*/ 	.word	0xffffffff
	.align		4
        /*0008*/ 	.word	index@(_ZN7cutlass13device_kernelINS_4gemm6kernel13GemmUniversalIN4cute5tupleIJiiiiEEENS1_10collective13CollectiveMmaINS1_34MainloopSm90TmaGmmaWarpSpecializedILi4ENS5_IJNS4_1CILi1EEESB_SB_EEENS1_32KernelTmaWarpSpecializedPingpongEEENS5_IJNSA_ILi64EEENSA_ILi256EEESF_EEENS_10tfloat32_tENS5_IJlSB_lEEESI_SJ_NS4_8TiledMMAINS4_8MMA_AtomIJNS4_4SM904GMMA30MMA_64x256x8_F32TF32TF32_SS_TNILNSN_7ScaleInE1ELSP_1EEEEEENS4_6LayoutISC_NS5_IJNSA_ILi0EEEST_ST_EEEEENS5_IJNS4_10UnderscoreESW_SW_EEEEENS4_13SM90_TMA_LOADENS4_14ComposedLayoutINS4_7SwizzleILi3ELi4ELi3EEENS4_18smem_ptr_flag_bitsILi32EEENSS_INS5_IJNSA_ILi8EEENSA_ILi32EEEEEENS5_IJS16_SB_EEEEEEEvNS4_8identityESZ_S1A_vS1B_EENS_8epilogue10collective6detail29Sm90TmaWarpSpecializedAdapterINS1E_15DefaultEpilogueISI_SJ_SJ_NS1D_6thread17LinearCombinationISI_Li1EffLNS1I_9ScaleType4KindE0ELNS_15FloatRoundStyleE2ESI_EENS1_15EpilogueDefaultEEEEEvvEEEEvNT_6ParamsE)
	.align		4
        /*000c*/ 	.word	index@(__assertfail)
	.align		4
        /*0010*/ 	.word	0x00000000
	.align		4
        /*0014*/ 	.word	0xfffffffe
	.align		4
        /*0018*/ 	.word	0x00000000
	.align		4
        /*001c*/ 	.word	0xfffffffd
	.align		4
        /*0020*/ 	.word	0x00000000
	.align		4
        /*0024*/ 	.word	0xfffffffc


//--------------------- .nv.constant4             --------------------------
	.section	.nv.constant4,"a",@progbits
	.align	8
	.align		8
.nv.constant4:
        /*0000*/ 	.dword	__assertfail
	.align		8
        /*0008*/ 	.dword	__unnamed_1
	.align		8
        /*0010*/ 	.dword	_ZN40_INTERNAL_58aa3503_4_k_cu_b5e8a8fb_267114cuda3std3__45__cpo5beginE
	.align		8
        /*0018*/ 	.dword	_ZN40_INTERNAL_58aa3503_4_k_cu_b5e8a8fb_267114cuda3std3__45__cpo3endE
	.align		8
        /*0020*/ 	.dword	_ZN40_INTERNAL_58aa3503_4_k_cu_b5e8a8fb_267114cuda3std3__45__cpo6cbeginE
	.align		8
        /*0028*/ 	.dword	_ZN40_INTERNAL_58aa3503_4_k_cu_b5e8a8fb_267114cuda3std3__45__cpo4cendE
	.align		8
        /*0030*/ 	.dword	_ZN40_INTERNAL_58aa3503_4_k_cu_b5e8a8fb_267114cuda3std3__442_GLOBAL__N__58aa3503_4_k_cu_b5e8a8fb_267116ignoreE
	.align		8
        /*0038*/ 	.dword	_ZN40_INTERNAL_58aa3503_4_k_cu_b5e8a8fb_267114cuda3std3__419piecewise_constructE
	.align		8
        /*0040*/ 	.dword	_ZN40_INTERNAL_58aa3503_4_k_cu_b5e8a8fb_267114cuda3std3__48in_placeE
	.align		8
        /*0048*/ 	.dword	_ZN40_INTERNAL_58aa3503_4_k_cu_b5e8a8fb_267114cuda3std6ranges3__45__cpo4swapE
	.align		8
        /*0050*/ 	.dword	_ZN40_INTERNAL_58aa3503_4_k_cu_b5e8a8fb_267114cuda3std6ranges3__45__cpo9iter_moveE
	.align		8
        /*0058*/ 	.dword	_ZN40_INTERNAL_58aa3503_4_k_cu_b5e8a8fb_267114cute7productE
	.align		8
        /*0060*/ 	.dword	_ZN40_INTERNAL_58aa3503_4_k_cu_b5e8a8fb_267114cute1_E
	.align		8
        /*0068*/ 	.dword	$str$22
	.align		8
        /*0070*/ 	.dword	$str$23


//--------------------- .text._ZN7cutlass13device_kernelINS_4gemm6kernel13GemmUniversalIN4cute5tupleIJiiiiEEENS1_10collective13CollectiveMmaINS1_34MainloopSm90TmaGmmaWarpSpecializedILi4ENS5_IJNS4_1CILi1EEESB_SB_EEENS1_32KernelTmaWarpSpecializedPingpongEEENS5_IJNSA_ILi64EEENSA_ILi256EEESF_EEENS_10tfloat32_tENS5_IJlSB_lEEESI_SJ_NS4_8TiledMMAINS4_8MMA_AtomIJNS4_4SM904GMMA30MMA_64x256x8_F32TF32TF32_SS_TNILNSN_7ScaleInE1ELSP_1EEEEEENS4_6LayoutISC_NS5_IJNSA_ILi0EEEST_ST_EEEEENS5_IJNS4_10UnderscoreESW_SW_EEEEENS4_13SM90_TMA_LOADENS4_14ComposedLayoutINS4_7SwizzleILi3ELi4ELi3EEENS4_18smem_ptr_flag_bitsILi32EEENSS_INS5_IJNSA_ILi8EEENSA_ILi32EEEEEENS5_IJS16_SB_EEEEEEEvNS4_8identityESZ_S1A_vS1B_EENS_8epilogue10collective6detail29Sm90TmaWarpSpecializedAdapterINS1E_15DefaultEpilogueISI_SJ_SJ_NS1D_6thread17LinearCombinationISI_Li1EffLNS1I_9ScaleType4KindE0ELNS_15FloatRoundStyleE2ESI_EENS1_15EpilogueDefaultEEEEEvvEEEEvNT_6ParamsE --------------------------
	.section	.text._ZN7cutlass13device_kernelINS_4gemm6kernel13GemmUniversalIN4cute5tupleIJiiiiEEENS1_10collective13CollectiveMmaINS1_34MainloopSm90TmaGmmaWarpSpecializedILi4ENS5_IJNS4_1CILi1EEESB_SB_EEENS1_32KernelTmaWarpSpecializedPingpongEEENS5_IJNSA_ILi64EEENSA_ILi256EEESF_EEENS_10tfloat32_tENS5_IJlSB_lEEESI_SJ_NS4_8TiledMMAINS4_8MMA_AtomIJNS4_4SM904GMMA30MMA_64x256x8_F32TF32TF32_SS_TNILNSN_7ScaleInE1ELSP_1EEEEEENS4_6LayoutISC_NS5_IJNSA_ILi0EEEST_ST_EEEEENS5_IJNS4_10UnderscoreESW_SW_EEEEENS4_13SM90_TMA_LOADENS4_14ComposedLayoutINS4_7SwizzleILi3ELi4ELi3EEENS4_18smem_ptr_flag_bitsILi32EEENSS_INS5_IJNSA_ILi8EEENSA_ILi32EEEEEENS5_IJS16_SB_EEEEEEEvNS4_8identityESZ_S1A_vS1B_EENS_8epilogue10collective6detail29Sm90TmaWarpSpecializedAdapterINS1E_15DefaultEpilogueISI_SJ_SJ_NS1D_6thread17LinearCombinationISI_Li1EffLNS1I_9ScaleType4KindE0ELNS_15FloatRoundStyleE2ESI_EENS1_15EpilogueDefaultEEEEEvvEEEEvNT_6ParamsE,"ax",@progbits
	.align	128
.text._ZN7cutlass13device_kernelINS_4gemm6kernel13GemmUniversalIN4cute5tupleIJiiiiEEENS1_10collective13CollectiveMmaINS1_34MainloopSm90TmaGmmaWarpSpecializedILi4ENS5_IJNS4_1CILi1EEESB_SB_EEENS1_32KernelTmaWarpSpecializedPingpongEEENS5_IJNSA_ILi64EEENSA_ILi256EEESF_EEENS_10tfloat32_tENS5_IJlSB_lEEESI_SJ_NS4_8TiledMMAINS4_8MMA_AtomIJNS4_4SM904GMMA30MMA_64x256x8_F32TF32TF32_SS_TNILNSN_7ScaleInE1ELSP_1EEEEEENS4_6LayoutISC_NS5_IJNSA_ILi0EEEST_ST_EEEEENS5_IJNS4_10UnderscoreESW_SW_EEEEENS4_13SM90_TMA_LOADENS4_14ComposedLayoutINS4_7SwizzleILi3ELi4ELi3EEENS4_18smem_ptr_flag_bitsILi32EEENSS_INS5_IJNSA_ILi8EEENSA_ILi32EEEEEENS5_IJS16_SB_EEEEEEEvNS4_8identityESZ_S1A_vS1B_EENS_8epilogue10collective6detail29Sm90TmaWarpSpecializedAdapterINS1E_15DefaultEpilogueISI_SJ_SJ_NS1D_6thread17LinearCombinationISI_Li1EffLNS1I_9ScaleType4KindE0ELNS_15FloatRoundStyleE2ESI_EENS1_15EpilogueDefaultEEEEEvvEEEEvNT_6ParamsE:
        .type           _ZN7cutlass13device_kernelINS_4gemm6kernel13GemmUniversalIN4cute5tupleIJiiiiEEENS1_10collective13CollectiveMmaINS1_34MainloopSm90TmaGmmaWarpSpecializedILi4ENS5_IJNS4_1CILi1EEESB_SB_EEENS1_32KernelTmaWarpSpecializedPingpongEEENS5_IJNSA_ILi64EEENSA_ILi256EEESF_EEENS_10tfloat32_tENS5_IJlSB_lEEESI_SJ_NS4_8TiledMMAINS4_8MMA_AtomIJNS4_4SM904GMMA30MMA_64x256x8_F32TF32TF32_SS_TNILNSN_7ScaleInE1ELSP_1EEEEEENS4_6LayoutISC_NS5_IJNSA_ILi0EEEST_ST_EEEEENS5_IJNS4_10UnderscoreESW_SW_EEEEENS4_13SM90_TMA_LOADENS4_14ComposedLayoutINS4_7SwizzleILi3ELi4ELi3EEENS4_18smem_ptr_flag_bitsILi32EEENSS_INS5_IJNSA_ILi8EEENSA_ILi32EEEEEENS5_IJS16_SB_EEEEEEEvNS4_8identityESZ_S1A_vS1B_EENS_8epilogue10collective6detail29Sm90TmaWarpSpecializedAdapterINS1E_15DefaultEpilogueISI_SJ_SJ_NS1D_6thread17LinearCombinationISI_Li1EffLNS1I_9ScaleType4KindE0ELNS_15FloatRoundStyleE2ESI_EENS1_15EpilogueDefaultEEEEEvvEEEEvNT_6ParamsE,@function
        .size           _ZN7cutlass13device_kernelINS_4gemm6kernel13GemmUniversalIN4cute5tupleIJiiiiEEENS1_10collective13CollectiveMmaINS1_34MainloopSm90TmaGmmaWarpSpecializedILi4ENS5_IJNS4_1CILi1EEESB_SB_EEENS1_32KernelTmaWarpSpecializedPingpongEEENS5_IJNSA_ILi64EEENSA_ILi256EEESF_EEENS_10tfloat32_tENS5_IJlSB_lEEESI_SJ_NS4_8TiledMMAINS4_8MMA_AtomIJNS4_4SM904GMMA30MMA_64x256x8_F32TF32TF32_SS_TNILNSN_7ScaleInE1ELSP_1EEEEEENS4_6LayoutISC_NS5_IJNSA_ILi0EEEST_ST_EEEEENS5_IJNS4_10UnderscoreESW_SW_EEEEENS4_13SM90_TMA_LOADENS4_14ComposedLayoutINS4_7SwizzleILi3ELi4ELi3EEENS4_18smem_ptr_flag_bitsILi32EEENSS_INS5_IJNSA_ILi8EEENSA_ILi32EEEEEENS5_IJS16_SB_EEEEEEEvNS4_8identityESZ_S1A_vS1B_EENS_8epilogue10collective6detail29Sm90TmaWarpSpecializedAdapterINS1E_15DefaultEpilogueISI_SJ_SJ_NS1D_6thread17LinearCombinationISI_Li1EffLNS1I_9ScaleType4KindE0ELNS_15FloatRoundStyleE2ESI_EENS1_15EpilogueDefaultEEEEEvvEEEEvNT_6ParamsE,(.L_x_324 - _ZN7cutlass13device_kernelINS_4gemm6kernel13GemmUniversalIN4cute5tupleIJiiiiEEENS1_10collective13CollectiveMmaINS1_34MainloopSm90TmaGmmaWarpSpecializedILi4ENS5_IJNS4_1CILi1EEESB_SB_EEENS1_32KernelTmaWarpSpecializedPingpongEEENS5_IJNSA_ILi64EEENSA_ILi256EEESF_EEENS_10tfloat32_tENS5_IJlSB_lEEESI_SJ_NS4_8TiledMMAINS4_8MMA_AtomIJNS4_4SM904GMMA30MMA_64x256x8_F32TF32TF32_SS_TNILNSN_7ScaleInE1ELSP_1EEEEEENS4_6LayoutISC_NS5_IJNSA_ILi0EEEST_ST_EEEEENS5_IJNS4_10UnderscoreESW_SW_EEEEENS4_13SM90_TMA_LOADENS4_14ComposedLayoutINS4_7SwizzleILi3ELi4ELi3EEENS4_18smem_ptr_flag_bitsILi32EEENSS_INS5_IJNSA_ILi8EEENSA_ILi32EEEEEENS5_IJS16_SB_EEEEEEEvNS4_8identityESZ_S1A_vS1B_EENS_8epilogue10collective6detail29Sm90TmaWarpSpecializedAdapterINS1E_15DefaultEpilogueISI_SJ_SJ_NS1D_6thread17LinearCombinationISI_Li1EffLNS1I_9ScaleType4KindE0ELNS_15FloatRoundStyleE2ESI_EENS1_15EpilogueDefaultEEEEEvvEEEEvNT_6ParamsE)
        .other          _ZN7cutlass13device_kernelINS_4gemm6kernel13GemmUniversalIN4cute5tupleIJiiiiEEENS1_10collective13CollectiveMmaINS1_34MainloopSm90TmaGmmaWarpSpecializedILi4ENS5_IJNS4_1CILi1EEESB_SB_EEENS1_32KernelTmaWarpSpecializedPingpongEEENS5_IJNSA_ILi64EEENSA_ILi256EEESF_EEENS_10tfloat32_tENS5_IJlSB_lEEESI_SJ_NS4_8TiledMMAINS4_8MMA_AtomIJNS4_4SM904GMMA30MMA_64x256x8_F32TF32TF32_SS_TNILNSN_7ScaleInE1ELSP_1EEEEEENS4_6LayoutISC_NS5_IJNSA_ILi0EEEST_ST_EEEEENS5_IJNS4_10UnderscoreESW_SW_EEEEENS4_13SM90_TMA_LOADENS4_14ComposedLayoutINS4_7SwizzleILi3ELi4ELi3EEENS4_18smem_ptr_flag_bitsILi32EEENSS_INS5_IJNSA_ILi8EEENSA_ILi32EEEEEENS5_IJS16_SB_EEEEEEEvNS4_8identityESZ_S1A_vS1B_EENS_8epilogue10collective6detail29Sm90TmaWarpSpecializedAdapterINS1E_15DefaultEpilogueISI_SJ_SJ_NS1D_6thread17LinearCombinationISI_Li1EffLNS1I_9ScaleType4KindE0ELNS_15FloatRoundStyleE2ESI_EENS1_15EpilogueDefaultEEEEEvvEEEEvNT_6ParamsE,@"STO_CUDA_ENTRY STV_DEFAULT"
_ZN7cutlass13device_kernelINS_4gemm6kernel13GemmUniversalIN4cute5tupleIJiiiiEEENS1_10collective13CollectiveMmaINS1_34MainloopSm90TmaGmmaWarpSpecializedILi4ENS5_IJNS4_1CILi1EEESB_SB_EEENS1_32KernelTmaWarpSpecializedPingpongEEENS5_IJNSA_ILi64EEENSA_ILi256EEESF_EEENS_10tfloat32_tENS5_IJlSB_lEEESI_SJ_NS4_8TiledMMAINS4_8MMA_AtomIJNS4_4SM904GMMA30MMA_64x256x8_F32TF32TF32_SS_TNILNSN_7ScaleInE1ELSP_1EEEEEENS4_6LayoutISC_NS5_IJNSA_ILi0EEEST_ST_EEEEENS5_IJNS4_10UnderscoreESW_SW_EEEEENS4_13SM90_TMA_LOADENS4_14ComposedLayoutINS4_7SwizzleILi3ELi4ELi3EEENS4_18smem_ptr_flag_bitsILi32EEENSS_INS5_IJNSA_ILi8EEENSA_ILi32EEEEEENS5_IJS16_SB_EEEEEEEvNS4_8identityESZ_S1A_vS1B_EENS_8epilogue10collective6detail29Sm90TmaWarpSpecializedAdapterINS1E_15DefaultEpilogueISI_SJ_SJ_NS1D_6thread17LinearCombinationISI_Li1EffLNS1I_9ScaleType4KindE0ELNS_15FloatRoundStyleE2ESI_EENS1_15EpilogueDefaultEEEEEvvEEEEvNT_6ParamsE:
[----:B------:R-:W0:Y:S01]  /*0000*/  LDC R1, c[0x0][0x28] ;  /* 0x00000a00ff017b82 */ /* 0x000e220000000800 */
[----:B------:R-:W1:Y:S01]  /*0010*/  S2R R4, SR_TID.X ;  /* 0x0000000000047919 */ /* 0x000e620000002100 */
[----:B------:R-:W-:Y:S01]  /*0020*/  ELECT P0, URZ, PT ;  /* 0x00000000003f782f */ /* 0x000fe20003800000 */
[----:B------:R-:W-:Y:S01]  /*0030*/  BSSY B0, `(.L_x_0) ;  /* 0x0000014000007945 */ /* 0x000fe20003800000 */
[----:B-1----:R-:W-:-:S05]  /*0040*/  SHF.R.U32.HI R0, RZ, 0x5, R4 ;  /* 0x00000005ff007819 */ /* 0x002fca0000011604 */
[----:B------:R-:W1:Y:S02]  /*0050*/  SHFL.IDX PT, R2, R0, RZ, 0x1f ;  /* 0x00001fff00027589 */ /* 0x000e6400000e0000 */
[----:B-1----:R-:W-:Y:S02]  /*0060*/  R2UR UR8, R2 ;  /* 0x00000000020872ca */ /* 0x002fe400000e0000 */
[----:B------:R-:W-:-:S05]  /*0070*/  SHF.R.U32.HI R2, RZ, 0x7, R4 ;  /* 0x00000007ff027819 */ /* 0x000fca0000011604 */
[----:B------:R1:W2:Y:S06]  /*0080*/  SHFL.IDX PT, R3, R2, RZ, 0x1f ;  /* 0x00001fff02037589 */ /* 0x0002ac00000e0000 */
[----:B------:R-:W-:Y:S02]  /*0090*/  USHF.R.S32.HI UR4, URZ, 0x1f, UR8 ;  /* 0x0000001f3f047899 */ /* 0x000fe40008011408 */
[----:B------:R-:W-:Y:S02]  /*00a0*/  ISETP.NE.OR P0, PT, RZ, UR8, !P0 ;  /* 0x00000008ff007c0c */ /* 0x000fe4000c705670 */
[----:B------:R-:W-:-:S04]  /*00b0*/  ULEA.HI UR4, UR4, UR8, URZ, 0x2 ;  /* 0x0000000804047291 */ /* 0x000fc8000f8f103f */
[----:B------:R-:W-:-:S04]  /*00c0*/  ULOP3.LUT UR4, UR4, 0xfffffffc, URZ, 0xc0, !UPT ;  /* 0xfffffffc04047892 */ /* 0x000fc8000f8ec03f */
[----:B------:R-:W-:-:S03]  /*00d0*/  UIADD3 UR8, UR8, -UR4, URZ ;  /* 0x8000000408087290 */ /* 0x000fc6000fffe03f */
[----:B01----:R-:W-:Y:S09]  /*00e0*/  @P0 BRA `(.L_x_1) ;  /* 0x0000000000200947 */ /* 0x003ff20003800000 */
[----:B------:R-:W-:Y:S02]  /*00f0*/  ULDC.64 UR4, c[0x0][0x198] ;  /* 0x0000660000047ab9 */ /* 0x000fe40000000a00 */
[----:B------:R-:W-:Y:S02]  /*0100*/  UIADD3 UR6, UP0, UR4, 0xf0, URZ ;  /* 0x000000f004067890 */ /* 0x000fe4000ff1e03f */
[----:B------:R-:W-:Y:S02]  /*0110*/  UIADD3 UR4, UP1, UR4, 0x1f0, URZ ;  /* 0x000001f004047890 */ /* 0x000fe4000ff3e03f */
[----:B------:R-:W-:Y:S02]  /*0120*/  UIADD3.X UR7, URZ, UR5, URZ, UP0, !UPT ;  /* 0x000000053f077290 */ /* 0x000fe400087fe43f */
[----:B------:R-:W-:-:S07]  /*0130*/  UIADD3.X UR5, URZ, UR5, URZ, UP1, !UPT ;  /* 0x000000053f057290 */ /* 0x000fce0008ffe43f */
[----:B------:R0:W-:Y:S02]  /*0140*/  UTMACCTL.PF [UR6] ;  /* 0x00000000060079b9 */ /* 0x0001e40008040000 */
[----:B------:R0:W-:Y:S02]  /*0150*/  UTMACCTL.PF [UR4] ;  /* 0x00000000040079b9 */ /* 0x0001e40008040000 */
[----:B0-----:R-:W-:Y:S01]  /*0160*/  NOP ;  /* 0x0000000000007918 */ /* 0x001fe20000000000 */
.L_x_1:
[----:B------:R-:W-:Y:S05]  /*0170*/  BSYNC B0 ;  /* 0x0000000000007941 */ /* 0x000fea0003800000 */
.L_x_0:
[----:B------:R-:W0:Y:S01]  /*0180*/  SHFL.IDX PT, R5, R0, RZ, 0x1f ;  /* 0x00001fff00057589 */ /* 0x000e2200000e0000 */
[----:B--2---:R-:W-:Y:S01]  /*0190*/  R2UR UR15, R3 ;  /* 0x00000000030f72ca */ /* 0x004fe200000e0000 */
[----:B------:R-:W-:-:S04]  /*01a0*/  UISETP.NE.AND UP0, UPT, UR8, 0x3, UPT ;  /* 0x000000030800788c */ /* 0x000fc8000bf05270 */
[----:B------:R-:W-:-:S08]  /*01b0*/  UISETP.EQ.OR UP0, UPT, UR8, URZ, !UP0 ;  /* 0x0000003f0800728c */ /* 0x000fd0000c702670 */
[----:B------:R-:W-:Y:S02]  /*01c0*/  UIADD3 UR18, UR15, -0x1, URZ ;  /* 0xffffffff0f127890 */ /* 0x000fe4000fffe03f */
[----:B------:R-:W-:Y:S02]  /*01d0*/  UISETP.EQ.AND UP0, UPT, UR15, URZ, UP0 ;  /* 0x0000003f0f00728c */ /* 0x000fe40008702270 */
[----:B------:R-:W-:Y:S02]  /*01e0*/  UISETP.GE.U32.AND UP1, UPT, UR18, 0x2, UPT ;  /* 0x000000021200788c */ /* 0x000fe4000bf26070 */
[----:B------:R-:W-:Y:S01]  /*01f0*/  USEL UR42, URZ, 0x1, !UP0 ;  /* 0x000000013f2a7887 */ /* 0x000fe2000c000000 */
[----:B0-----:R-:W-:-:S03]  /*0200*/  ISETP.NE.AND P0, PT, R5, RZ, PT ;  /* 0x000000ff0500720c */ /* 0x001fc60003f05270 */
[----:B------:R-:W-:-:S10]  /*0210*/  USEL UR42, UR42, 0x2, UP1 ;  /* 0x000000022a2a7887 */ /* 0x000fd40008800000 */
[----:B------:R-:W-:Y:S05]  /*0220*/  @P0 BRA `(.L_x_2) ;  /* 0x0000000000580947 */ /* 0x000fea0003800000 */
[----:B------:R-:W0:Y:S01]  /*0230*/  S2UR UR9, SR_CgaCtaId ;  /* 0x00000000000979c3 */ /* 0x000e220000008800 */
[----:B------:R-:W-:Y:S01]  /*0240*/  UMOV UR4, 0x400 ;  /* 0x0000040000047882 */ /* 0x000fe20000000000 */
[----:B------:R-:W-:Y:S01]  /*0250*/  UMOV UR5, 0x1 ;  /* 0x0000000100057882 */ /* 0x000fe20000000000 */
[----:B------:R-:W-:Y:S01]  /*0260*/  UMOV UR6, 0x80 ;  /* 0x0000008000067882 */ /* 0x000fe20000000000 */
[----:B------:R-:W-:Y:S01]  /*0270*/  ELECT P0, URZ, PT ;  /* 0x00000000003f782f */ /* 0x000fe20003800000 */
[----:B------:R-:W-:-:S04]  /*0280*/  UIADD3 UR6, -UR6, 0x100000, URZ ;  /* 0x0010000006067890 */ /* 0x000fc8000fffe13f */
[----:B------:R-:W-:Y:S02]  /*0290*/  USHF.L.U32 UR7, UR6, 0xb, URZ ;  /* 0x0000000b06077899 */ /* 0x000fe4000800063f */
[----:B------:R-:W-:Y:S02]  /*02a0*/  USHF.L.U32 UR6, UR6, 0x1, URZ ;  /* 0x0000000106067899 */ /* 0x000fe4000800063f */
[----:B0-----:R-:W-:Y:S02]  /*02b0*/  ULEA UR9, UR9, UR4, 0x18 ;  /* 0x0000000409097291 */ /* 0x001fe4000f8ec03f */
[----:B------:R-:W-:-:S04]  /*02c0*/  UIADD3 UR4, -UR5, 0x100000, URZ ;  /* 0x0010000005047890 */ /* 0x000fc8000fffe13f */
[----:B------:R-:W-:Y:S02]  /*02d0*/  USHF.L.U32 UR5, UR4, 0xb, URZ ;  /* 0x0000000b04057899 */ /* 0x000fe4000800063f */
[----:B------:R-:W-:Y:S01]  /*02e0*/  USHF.L.U32 UR4, UR4, 0x1, URZ ;  /* 0x0000000104047899 */ /* 0x000fe2000800063f */
[----:B------:R-:W0:Y:S11]  /*02f0*/  FENCE.VIEW.ASYNC.S ;  /* 0x00000000000073c6 */ /* 0x000e360000000000 */
[----:B0-----:R0:W1:Y:S01]  /*0300*/  SYNCS.EXCH.64 URZ, [UR9], UR4 ;  /* 0x00000004093f75b2 */ /* 0x0010620008000100 */
[----:B------:R0:W2:Y:S01]  /*0310*/  SYNCS.EXCH.64 URZ, [UR9+0x20], UR6 ;  /* 0x00002006093f75b2 */ /* 0x0000a20008000100 */
[----:B------:R0:W3:Y:S01]  /*0320*/  SYNCS.EXCH.64 URZ, [UR9+0x8], UR4 ;  /* 0x00000804093f75b2 */ /* 0x0000e20008000100 */
[----:B------:R0:W4:Y:S01]  /*0330*/  SYNCS.EXCH.64 URZ, [UR9+0x28], UR6 ;  /* 0x00002806093f75b2 */ /* 0x0001220008000100 */
[----:B------:R0:W0:Y:S01]  /*0340*/  SYNCS.EXCH.64 URZ, [UR9+0x10], UR4 ;  /* 0x00001004093f75b2 */ /* 0x0000220008000100 */
[----:B------:R0:W0:Y:S01]  /*0350*/  SYNCS.EXCH.64 URZ, [UR9+0x30], UR6 ;  /* 0x00003006093f75b2 */ /* 0x0000220008000100 */
[----:B------:R0:W0:Y:S01]  /*0360*/  SYNCS.EXCH.64 URZ, [UR9+0x18], UR4 ;  /* 0x00001804093f75b2 */ /* 0x0000220008000100 */
[----:B------:R0:W0:Y:S01]  /*0370*/  SYNCS.EXCH.64 URZ, [UR9+0x38], UR6 ;  /* 0x00003806093f75b2 */ /* 0x0000220008000100 */
[----:B------:R-:W-:Y:S01]  /*0380*/  NOP ;  /* 0x0000000000007918 */ /* 0x000fe20000000000 */
.L_x_2:
[----:B------:R-:W5:Y:S01]  /*0390*/  SHFL.IDX PT, R5, R0, RZ, 0x1f ;  /* 0x00001fff00057589 */ /* 0x000f6200000e0000 */
[----:B------:R-:W-:Y:S01]  /*03a0*/  ELECT P0, URZ, PT ;  /* 0x00000000003f782f */ /* 0x000fe20003800000 */
[----:B------:R-:W-:Y:S01]  /*03b0*/  NOP ;  /* 0x0000000000007918 */ /* 0x000fe20000000000 */
[----:B------:R-:W-:Y:S01]  /*03c0*/  ELECT P1, URZ, PT ;  /* 0x00000000003f782f */ /* 0x000fe20003820000 */
[----:B------:R-:W1:Y:S01]  /*03d0*/  SHFL.IDX PT, R3, R0, RZ, 0x1f ;  /* 0x00001fff00037589 */ /* 0x000e6200000e0000 */
[----:B0-----:R-:W-:Y:S01]  /*03e0*/  UMOV UR4, 0x20 ;  /* 0x0000002000047882 */ /* 0x001fe20000000000 */
[----:B------:R-:W-:Y:S01]  /*03f0*/  UMOV UR12, 0x80 ;  /* 0x00000080000c7882 */ /* 0x000fe20000000000 */
[----:B------:R-:W-:Y:S01]  /*0400*/  NOP ;  /* 0x0000000000007918 */ /* 0x000fe20000000000 */
[----:B------:R0:W0:Y:S01]  /*0410*/  SHFL.IDX PT, R0, R2, RZ, 0x1f ;  /* 0x00001fff02007589 */ /* 0x00002200000e0000 */
[----:B------:R-:W-:Y:S01]  /*0420*/  ULDC.64 UR50, c[0x0][0x208] ;  /* 0x0000820000327ab9 */ /* 0x000fe20000000a00 */
[----:B-----5:R-:W-:-:S02]  /*0430*/  ISETP.NE.OR P0, PT, R5, RZ, !P0 ;  /* 0x000000ff0500720c */ /* 0x020fc40004705670 */
[----:B-1----:R-:W-:Y:S02]  /*0440*/  ISETP.NE.OR P1, PT, R3, RZ, !P1 ;  /* 0x000000ff0300720c */ /* 0x002fe40004f25670 */
[----:B------:R-:W-:-:S04]  /*0450*/  SHF.R.S32.HI R3, RZ, 0x1f, R4 ;  /* 0x0000001fff037819 */ /* 0x000fc80000011404 */
[----:B------:R-:W-:-:S05]  /*0460*/  LEA.HI R3, R3, R4, RZ, 0x7 ;  /* 0x0000000403037211 */ /* 0x000fca00078f38ff */
[----:B------:R-:W-:Y:S01]  /*0470*/  VOTEU.ALL UP0, P0 ;  /* 0x00000000003f7886 */ /* 0x000fe20000000000 */
[----:B------:R-:W-:Y:S01]  /*0480*/  LOP3.LUT R3, R3, 0xffffff80, RZ, 0xc0, !PT ;  /* 0xffffff8003037812 */ /* 0x000fe200078ec0ff */
[----:B------:R-:W-:-:S03]  /*0490*/  VOTEU.ALL UP1, P1 ;  /* 0x00000000003f7886 */ /* 0x000fc60000820000 */
[----:B------:R-:W1:Y:S01]  /*04a0*/  @!UP0 S2UR UR7, SR_CgaCtaId ;  /* 0x00000000000789c3 */ /* 0x000e620000008800 */
[----:B------:R-:W-:Y:S01]  /*04b0*/  @!UP0 UMOV UR6, 0x400 ;  /* 0x0000040000068882 */ /* 0x000fe20000000000 */
[----:B------:R-:W-:-:S04]  /*04c0*/  @!UP0 UIADD3 UR4, -UR4, 0x100000, URZ ;  /* 0x0010000004048890 */ /* 0x000fc8000fffe13f */
[----:B------:R-:W-:Y:S02]  /*04d0*/  @!UP0 USHF.L.U32 UR5, UR4, 0xb, URZ ;  /* 0x0000000b04058899 */ /* 0x000fe4000800063f */
[----:B------:R-:W-:Y:S01]  /*04e0*/  @!UP0 USHF.L.U32 UR4, UR4, 0x1, URZ ;  /* 0x0000000104048899 */ /* 0x000fe2000800063f */
[----:B------:R-:W-:Y:S01]  /*04f0*/  IMAD.IADD R3, R4, 0x1, -R3 ;  /* 0x0000000104037824 */ /* 0x000fe200078e0a03 */
[----:B------:R-:W-:Y:S01]  /*0500*/  @!UP1 UMOV UR10, 0x400 ;  /* 0x00000400000a9882 */ /* 0x000fe20000000000 */
[----:B------:R-:W-:Y:S01]  /*0510*/  VOTEU.ALL UP2, P1 ;  /* 0x00000000003f7886 */ /* 0x000fe20000840000 */
[----:B------:R-:W-:Y:S01]  /*0520*/  VOTEU.ALL UP3, P1 ;  /* 0x00000000003f7886 */ /* 0x000fe20000860000 */
[----:B------:R-:W-:Y:S01]  /*0530*/  VOTEU.ALL UP4, P1 ;  /* 0x00000000003f7886 */ /* 0x000fe20000880000 */
[----:B------:R-:W5:Y:S01]  /*0540*/  @!UP1 S2UR UR11, SR_CgaCtaId ;  /* 0x00000000000b99c3 */ /* 0x000f620000008800 */
[----:B------:R-:W-:Y:S01]  /*0550*/  VOTEU.ALL UP5, P1 ;  /* 0x00000000003f7886 */ /* 0x000fe200008a0000 */
[----:B------:R-:W-:Y:S01]  /*0560*/  ISETP.NE.AND P1, PT, RZ, UR15, PT ;  /* 0x0000000fff007c0c */ /* 0x000fe2000bf25270 */
[----:B-1----:R-:W-:-:S02]  /*0570*/  @!UP0 ULEA UR9, UR7, UR6, 0x18 ;  /* 0x0000000607098291 */ /* 0x002fc4000f8ec03f */
[----:B------:R-:W-:-:S04]  /*0580*/  @!UP1 UIADD3 UR6, -UR12, 0x100000, URZ ;  /* 0x001000000c069890 */ /* 0x000fc8000fffe13f */
[----:B------:R-:W-:Y:S02]  /*0590*/  @!UP1 USHF.L.U32 UR7, UR6, 0xb, URZ ;  /* 0x0000000b06079899 */ /* 0x000fe4000800063f */
[----:B------:R-:W-:Y:S01]  /*05a0*/  @!UP1 USHF.L.U32 UR6, UR6, 0x1, URZ ;  /* 0x0000000106069899 */ /* 0x000fe2000800063f */
[----:B------:R-:W-:Y:S01]  /*05b0*/  VOTEU.ALL UP0, P0 ;  /* 0x00000000003f7886 */ /* 0x000fe20000000000 */
[----:B-----5:R-:W-:Y:S01]  /*05c0*/  @!UP1 ULEA UR10, UR11, UR10, 0x18 ;  /* 0x0000000a0b0a9291 */ /* 0x020fe2000f8ec03f */
[----:B------:R-:W-:Y:S01]  /*05d0*/  VOTEU.ALL UP1, P0 ;  /* 0x00000000003f7886 */ /* 0x000fe20000020000 */
[----:B------:R-:W1:Y:S02]  /*05e0*/  FENCE.VIEW.ASYNC.S ;  /* 0x00000000000073c6 */ /* 0x000e640000000000 */
[----:B-1----:R-:W2:Y:S02]  /*05f0*/  @!UP0 SYNCS.EXCH.64 URZ, [UR9+0x70], UR4 ;  /* 0x00007004093f85b2 */ /* 0x002ea40008000100 */
[----:B------:R1:W2:Y:S01]  /*0600*/  @!UP1 SYNCS.EXCH.64 URZ, [UR9+0x78], UR4 ;  /* 0x00007804093f95b2 */ /* 0x0002a20008000100 */
[----:B------:R-:W-:Y:S01]  /*0610*/  NOP ;  /* 0x0000000000007918 */ /* 0x000fe20000000000 */
[----:B-1----:R-:W-:-:S02]  /*0620*/  ULDC.64 UR4, c[0x0][0x598] ;  /* 0x0001660000047ab9 */ /* 0x002fc40000000a00 */
[----:B------:R-:W-:Y:S02]  /*0630*/  ISETP.NE.U32.AND P0, PT, RZ, UR4, PT ;  /* 0x00000004ff007c0c */ /* 0x000fe4000bf05070 */
[----:B------:R1:W2:Y:S02]  /*0640*/  @!UP2 SYNCS.EXCH.64 URZ, [UR10+0x50], UR6 ;  /* 0x000050060a3fa5b2 */ /* 0x0002a40008000100 */
[----:B------:R-:W-:Y:S01]  /*0650*/  ISETP.NE.AND.EX P0, PT, RZ, UR5, PT, P0 ;  /* 0x00000005ff007c0c */ /* 0x000fe2000bf05300 */
[----:B------:R1:W2:Y:S01]  /*0660*/  @!UP3 SYNCS.EXCH.64 URZ, [UR10+0x58], UR6 ;  /* 0x000058060a3fb5b2 */ /* 0x0002a20008000100 */
[----:B------:R1:W2:Y:S01]  /*0670*/  @!UP4 SYNCS.EXCH.64 URZ, [UR10+0x60], UR6 ;  /* 0x000060060a3fc5b2 */ /* 0x0002a20008000100 */
[----:B------:R1:W2:Y:S01]  /*0680*/  @!UP5 SYNCS.EXCH.64 URZ, [UR10+0x68], UR6 ;  /* 0x000068060a3fd5b2 */ /* 0x0002a20008000100 */
[----:B------:R-:W-:Y:S01]  /*0690*/  NOP ;  /* 0x0000000000007918 */ /* 0x000fe20000000000 */
[----:B--234-:R-:W-:Y:S08]  /*06a0*/  BAR.SYNC.DEFER_BLOCKING 0x0 ;  /* 0x0000000000007b1d */ /* 0x01cff00000010000 */
[----:B01----:R-:W-:Y:S05]  /*06b0*/  @!P0 BRA `(.L_x_3) ;  /* 0x00000000001c8947 */ /* 0x003fea0003800000 */
[----:B------:R-:W0:Y:S02]  /*06c0*/  LDC.64 R6, c[0x0][0x598] ;  /* 0x00016600ff067b82 */ /* 0x000e240000000a00 */
[----:B0-----:R-:W2:Y:S02]  /*06d0*/  LDG.E.64 R6, desc[UR50][R6.64] ;  /* 0x0000003206067981 */ /* 0x001ea4000c1e1b00 */
[----:B--2---:R-:W-:-:S04]  /*06e0*/  ISETP.NE.U32.AND P0, PT, R6, RZ, PT ;  /* 0x000000ff0600720c */ /* 0x004fc80003f05070 */
[----:B------:R-:W-:-:S13]  /*06f0*/  ISETP.NE.AND.EX P0, PT, R7, RZ, PT, P0 ;  /* 0x000000ff0700720c */ /* 0x000fda0003f05300 */
[----:B------:R-:W-:Y:S05]  /*0700*/  @!P0 BRA `(.L_x_3) ;  /* 0x0000000000088947 */ /* 0x000fea0003800000 */
[----:B------:R1:W5:Y:S01]  /*0710*/  LD.E R23, desc[UR50][R6.64] ;  /* 0x0000003206177980 */ /* 0x000362000c101900 */
[----:B------:R-:W-:Y:S05]  /*0720*/  BRA `(.L_x_4) ;  /* 0x0000000000247947 */ /* 0x000fea0003800000 */
.L_x_3:
[----:B------:R-:W-:Y:S02]  /*0730*/  ULDC.64 UR4, c[0x0][0x588] ;  /* 0x0001620000047ab9 */ /* 0x000fe40000000a00 */
[----:B------:R-:W-:-:S04]  /*0740*/  ISETP.NE.U32.AND P0, PT, RZ, UR4, PT ;  /* 0x00000004ff007c0c */ /* 0x000fc8000bf05070 */
[----:B------:R-:W-:-:S13]  /*0750*/  ISETP.NE.AND.EX P0, PT, RZ, UR5, PT, P0 ;  /* 0x00000005ff007c0c */ /* 0x000fda000bf05300 */
[----:B------:R-:W-:Y:S05]  /*0760*/  @!P0 BRA `(.L_x_5) ;  /* 0x00000000000c8947 */ /* 0x000fea0003800000 */
[----:B------:R-:W0:Y:S02]  /*0770*/  LDC.64 R6, c[0x0][0x588] ;  /* 0x00016200ff067b82 */ /* 0x000e240000000a00 */
[----:B0-----:R0:W5:Y:S01]  /*0780*/  LDG.E R23, desc[UR50][R6.64] ;  /* 0x0000003206177981 */ /* 0x001162000c1e1900 */
[----:B------:R-:W-:Y:S05]  /*0790*/  BRA `(.L_x_4) ;  /* 0x0000000000087947 */ /* 0x000fea0003800000 */
.L_x_5:
[----:B------:R-:W-:Y:S02]  /*07a0*/  ULDC UR4, c[0x0][0x580] ;  /* 0x0001600000047ab9 */ /* 0x000fe40000000800 */
[----:B------:R-:W-:-:S07]  /*07b0*/  IMAD.U32 R23, RZ, RZ, UR4 ;  /* 0x00000004ff177e24 */ /* 0x000fce000f8e00ff */
.L_x_4:
[----:B------:R-:W-:Y:S02]  /*07c0*/  ULDC.64 UR4, c[0x0][0x5a0] ;  /* 0x0001680000047ab9 */ /* 0x000fe40000000a00 */
[----:B------:R-:W-:-:S04]  /*07d0*/  ISETP.NE.U32.AND P0, PT, RZ, UR4, PT ;  /* 0x00000004ff007c0c */ /* 0x000fc8000bf05070 */
[----:B------:R-:W-:-:S13]  /*07e0*/  ISETP.NE.AND.EX P0, PT, RZ, UR5, PT, P0 ;  /* 0x00000005ff007c0c */ /* 0x000fda000bf05300 */
[----:B------:R-:W-:Y:S05]  /*07f0*/  @!P0 BRA `(.L_x_6) ;  /* 0x00000000001c8947 */ /* 0x000fea0003800000 */
[----:B01----:R-:W0:Y:S02]  /*0800*/  LDC.64 R6, c[0x0][0x5a0] ;  /* 0x00016800ff067b82 */ /* 0x003e240000000a00 */
[----:B0-----:R-:W2:Y:S02]  /*0810*/  LDG.E.64 R6, desc[UR50][R6.64] ;  /* 0x0000003206067981 */ /* 0x001ea4000c1e1b00 */
[----:B--2---:R-:W-:-:S04]  /*0820*/  ISETP.NE.U32.AND P0, PT, R6, RZ, PT ;  /* 0x000000ff0600720c */ /* 0x004fc80003f05070 */
[----:B------:R-:W-:-:S13]  /*0830*/  ISETP.NE.AND.EX P0, PT, R7, RZ, PT, P0 ;  /* 0x000000ff0700720c */ /* 0x000fda0003f05300 */
[----:B------:R-:W-:Y:S05]  /*0840*/  @!P0 BRA `(.L_x_6) ;  /* 0x0000000000088947 */ /* 0x000fea0003800000 */
[----:B------:R3:W5:Y:S01]  /*0850*/  LD.E R22, desc[UR50][R6.64] ;  /* 0x0000003206167980 */ /* 0x000762000c101900 */
[----:B------:R-:W-:Y:S05]  /*0860*/  BRA `(.L_x_7) ;  /* 0x0000000000247947 */ /* 0x000fea0003800000 */
.L_x_6:
[----:B------:R-:W-:Y:S02]  /*0870*/  ULDC.64 UR4, c[0x0][0x590] ;  /* 0x0001640000047ab9 */ /* 0x000fe40000000a00 */
[----:B------:R-:W-:-:S04]  /*0880*/  ISETP.NE.U32.AND P0, PT, RZ, UR4, PT ;  /* 0x00000004ff007c0c */ /* 0x000fc8000bf05070 */
[----:B------:R-:W-:-:S13]  /*0890*/  ISETP.NE.AND.EX P0, PT, RZ, UR5, PT, P0 ;  /* 0x00000005ff007c0c */ /* 0x000fda000bf05300 */
[----:B------:R-:W-:Y:S05]  /*08a0*/  @!P0 BRA `(.L_x_8) ;  /* 0x00000000000c8947 */ /* 0x000fea0003800000 */
[----:B01----:R-:W0:Y:S02]  /*08b0*/  LDC.64 R6, c[0x0][0x590] ;  /* 0x00016400ff067b82 */ /* 0x003e240000000a00 */
[----:B0-----:R2:W5:Y:S01]  /*08c0*/  LDG.E R22, desc[UR50][R6.64] ;  /* 0x0000003206167981 */ /* 0x001562000c1e1900 */
[----:B------:R-:W-:Y:S05]  /*08d0*/  BRA `(.L_x_7) ;  /* 0x0000000000087947 */ /* 0x000fea0003800000 */
.L_x_8:
[----:B------:R-:W-:Y:S02]  /*08e0*/  ULDC UR4, c[0x0][0x584] ;  /* 0x0001610000047ab9 */ /* 0x000fe40000000800 */
[----:B------:R-:W-:-:S07]  /*08f0*/  IMAD.U32 R22, RZ, RZ, UR4 ;  /* 0x00000004ff167e24 */ /* 0x000fce000f8e00ff */
.L_x_7:
[----:B------:R-:W4:Y:S01]  /*0900*/  S2UR UR10, SR_CTAID.Y ;  /* 0x00000000000a79c3 */ /* 0x000f220000002600 */
[----:B------:R-:W-:Y:S01]  /*0910*/  ULDC UR5, c[0x0][0x65c] ;  /* 0x0001970000057ab9 */ /* 0x000fe20000000800 */
[----:B------:R-:W-:Y:S01]  /*0920*/  UISETP.NE.AND UP0, UPT, UR15, 0x2, UPT ;  /* 0x000000020f00788c */ /* 0x000fe2000bf05270 */
[----:B------:R-:W-:Y:S01]  /*0930*/  PRMT R5, RZ, 0x7610, R5 ;  /* 0x00007610ff057816 */ /* 0x000fe20000000005 */
[----:B------:R-:W-:Y:S01]  /*0940*/  UISETP.NE.AND UP2, UPT, UR5, 0x1, UPT ;  /* 0x000000010500788c */ /* 0x000fe2000bf45270 */
[----:B------:R-:W-:Y:S02]  /*0950*/  IMAD.MOV.U32 R18, RZ, RZ, -0x1 ;  /* 0xffffffffff127424 */ /* 0x000fe400078e00ff */
[----:B------:R-:W-:Y:S01]  /*0960*/  IMAD.MOV.U32 R19, RZ, RZ, -0x1 ;  /* 0xffffffffff137424 */ /* 0x000fe200078e00ff */
[----:B------:R-:W4:Y:S01]  /*0970*/  S2UR UR4, SR_CTAID.X ;  /* 0x00000000000479c3 */ /* 0x000f220000002500 */
[----:B------:R-:W-:-:S06]  /*0980*/  UP2UR UR40, UPR, URZ, 0x4 ;  /* 0x000000043f287883 */ /* 0x000fcc0008000000 */
[----:B------:R-:W-:Y:S01]  /*0990*/  @UP2 ULDC UR12, c[0x0][0x10] ;  /* 0x00000400000c2ab9 */ /* 0x000fe20000000800 */
[----:B------:R-:W-:Y:S01]  /*09a0*/  @UP2 UMOV UR7, URZ ;  /* 0x0000003f00072c82 */ /* 0x000fe20008000000 */
[----:B------:R-:W-:Y:S01]  /*09b0*/  @UP2 UMOV UR5, URZ ;  /* 0x0000003f00052c82 */ /* 0x000fe20008000000 */
[----:B0123--:R-:W0:Y:S01]  /*09c0*/  LDC.64 R6, c[0x0][0x650] ;  /* 0x00019400ff067b82 */ /* 0x00fe220000000a00 */
[----:B----4-:R-:W-:Y:S02]  /*09d0*/  @UP2 UMOV UR9, UR10 ;  /* 0x0000000a00092c82 */ /* 0x010fe40008000000 */
[----:B------:R-:W-:Y:S01]  /*09e0*/  @UP2 UMOV UR6, UR9 ;  /* 0x0000000900062c82 */ /* 0x000fe20008000000 */
[----:B------:R-:W-:Y:S01]  /*09f0*/  @!UP2 UMOV UR9, UR10 ;  /* 0x0000000a0009ac82 */ /* 0x000fe20008000000 */
[----:B------:R-:W-:-:S03]  /*0a00*/  @UP2 UIMAD.WIDE.U32 UR12, UR4, UR12, UR6 ;  /* 0x0000000c040c22a5 */ /* 0x000fc6000f8e0006 */
[----:B------:R-:W-:Y:S01]  /*0a10*/  @!UP2 ULDC UR6, c[0x0][0xc] ;  /* 0x000003000006aab9 */ /* 0x000fe20000000800 */
[----:B------:R-:W-:Y:S01]  /*0a20*/  @UP2 UIADD3 UR14, UR13, UR5, URZ ;  /* 0x000000050d0e2290 */ /* 0x000fe2000fffe03f */
[----:B------:R-:W-:Y:S02]  /*0a30*/  ULDC UR10, c[0x0][0xc] ;  /* 0x00000300000a7ab9 */ /* 0x000fe40000000800 */
[----:B------:R-:W-:Y:S01]  /*0a40*/  UMOV UR5, URZ ;  /* 0x0000003f00057c82 */ /* 0x000fe20008000000 */
[----:B------:R-:W-:Y:S01]  /*0a50*/  ULDC UR11, c[0x0][0x10] ;  /* 0x00000400000b7ab9 */ /* 0x000fe20000000800 */
[----:B------:R-:W-:Y:S02]  /*0a60*/  @!UP2 UIMAD.WIDE.U32 UR6, UR6, UR9, UR4 ;  /* 0x000000090606a2a5 */ /* 0x000fe4000f8e0004 */
[----:B------:R-:W-:Y:S01]  /*0a70*/  UIMAD.WIDE.U32 UR10, UR10, UR11, URZ ;  /* 0x0000000b0a0a72a5 */ /* 0x000fe2000f8e003f */
[----:B------:R-:W-:-:S03]  /*0a80*/  ULDC UR13, c[0x0][0x14] ;  /* 0x00000500000d7ab9 */ /* 0x000fc60000000800 */
[----:B------:R-:W-:Y:S02]  /*0a90*/  UIMAD.WIDE.U32 UR38, UR10, UR13, URZ ;  /* 0x0000000d0a2672a5 */ /* 0x000fe4000f8e003f */
[----:B------:R-:W-:Y:S01]  /*0aa0*/  UIMAD UR41, UR11, UR13, URZ ;  /* 0x0000000d0b2972a4 */ /* 0x000fe2000f8e023f */
[----:B------:R-:W-:Y:S01]  /*0ab0*/  @!UP2 UMOV UR12, UR6 ;  /* 0x00000006000cac82 */ /* 0x000fe20008000000 */
[----:B------:R-:W-:Y:S02]  /*0ac0*/  @!UP2 UMOV UR14, UR7 ;  /* 0x00000007000eac82 */ /* 0x000fe40008000000 */
[----:B------:R-:W-:Y:S02]  /*0ad0*/  UIADD3 UR41, UR39, UR41, URZ ;  /* 0x0000002927297290 */ /* 0x000fe4000fffe03f */
[----:B------:R-:W-:-:S04]  /*0ae0*/  UIADD3 UR6, UP1, UR12, UR38, URZ ;  /* 0x000000260c067290 */ /* 0x000fc8000ff3e03f */
[----:B------:R-:W-:Y:S02]  /*0af0*/  UIADD3.X UR7, UR14, UR41, URZ, UP1, !UPT ;  /* 0x000000290e077290 */ /* 0x000fe40008ffe43f */
[----:B------:R-:W-:Y:S02]  /*0b00*/  USEL UR6, UR6, UR12, !UP0 ;  /* 0x0000000c06067287 */ /* 0x000fe4000c000000 */
[----:B------:R-:W-:-:S04]  /*0b10*/  USEL UR7, UR7, UR14, !UP0 ;  /* 0x0000000e07077287 */ /* 0x000fc8000c000000 */
[----:B0-----:R-:W-:Y:S01]  /*0b20*/  ISETP.LE.U32.AND P0, PT, R6, UR6, PT ;  /* 0x0000000606007c0c */ /* 0x001fe2000bf03070 */
[----:B------:R-:W-:Y:S02]  /*0b30*/  IMAD.U32 R16, RZ, RZ, UR6 ;  /* 0x00000006ff107e24 */ /* 0x000fe4000f8e00ff */
[----:B------:R-:W-:Y:S02]  /*0b40*/  IMAD.U32 R2, RZ, RZ, UR7 ;  /* 0x00000007ff027e24 */ /* 0x000fe4000f8e00ff */
[----:B------:R-:W-:-:S03]  /*0b50*/  IMAD.U32 R17, RZ, RZ, UR7 ;  /* 0x00000007ff117e24 */ /* 0x000fc6000f8e00ff */
[----:B------:R-:W-:Y:S01]  /*0b60*/  ISETP.GE.U32.AND.EX P0, PT, R2, R7, PT, P0 ;  /* 0x000000070200720c */ /* 0x000fe20003f06100 */
[----:B------:R-:W-:-:S12]  /*0b70*/  IMAD.MOV.U32 R2, RZ, RZ, -0x1 ;  /* 0xffffffffff027424 */ /* 0x000fd800078e00ff */
[----:B------:R-:W-:Y:S05]  /*0b80*/  @P0 BRA `(.L_x_9) ;  /* 0x00000004008c0947 */ /* 0x000fea0003800000 */
[----:B------:R-:W-:Y:S01]  /*0b90*/  I2FP.F32.U32 R2, UR4 ;  /* 0x0000000400027c45 */ /* 0x000fe20008201000 */
[----:B------:R-:W-:Y:S01]  /*0ba0*/  ULDC.64 UR16, c[0x0][0x628] ;  /* 0x00018a0000107ab9 */ /* 0x000fe20000000a00 */
[----:B------:R-:W-:Y:S01]  /*0bb0*/  ULDC UR6, c[0x0][0x150] ;  /* 0x0000540000067ab9 */ /* 0x000fe20000000800 */
[----:B------:R-:W-:Y:S01]  /*0bc0*/  ISETP.NE.U32.AND P0, PT, RZ, UR16, PT ;  /* 0x00000010ff007c0c */ /* 0x000fe2000bf05070 */
[----:B------:R-:W-:Y:S01]  /*0bd0*/  ULDC UR15, c[0x0][0x630] ;  /* 0x00018c00000f7ab9 */ /* 0x000fe20000000800 */
[----:B------:R-:W-:Y:S01]  /*0be0*/  FMUL R2, R2, UR6 ;  /* 0x0000000602027c20 */ /* 0x000fe20008400000 */
[----:B------:R-:W-:Y:S01]  /*0bf0*/  R2UR UR19, R16 ;  /* 0x00000000101372ca */ /* 0x000fe200000e0000 */
[----:B------:R-:W-:Y:S01]  /*0c00*/  ULDC UR21, c[0x0][0x154] ;  /* 0x0000550000157ab9 */ /* 0x000fe20000000800 */
[----:B------:R-:W-:Y:S01]  /*0c10*/  ISETP.NE.AND.EX P0, PT, RZ, UR17, PT, P0 ;  /* 0x00000011ff007c0c */ /* 0x000fe2000bf05300 */
[----:B------:R0:W1:Y:S01]  /*0c20*/  F2I.U32.TRUNC.NTZ R5, R2 ;  /* 0x0000000200057305 */ /* 0x000062000020f000 */
[----:B------:R-:W-:-:S02]  /*0c30*/  R2UR UR20, R17 ;  /* 0x00000000111472ca */ /* 0x000fc400000e0000 */
[----:B------:R-:W-:Y:S02]  /*0c40*/  R2UR UR6, R16 ;  /* 0x00000000100672ca */ /* 0x000fe400000e0000 */
[----:B------:R-:W-:-:S07]  /*0c50*/  R2UR UR7, R17 ;  /* 0x00000000110772ca */ /* 0x000fce00000e0000 */
[----:B0-----:R-:W-:Y:S08]  /*0c60*/  @!P0 BRA `(.L_x_10) ;  /* 0x0000000000308947 */ /* 0x001ff00003800000 */
[----:B------:R-:W-:Y:S01]  /*0c70*/  R2UR UR6, R16 ;  /* 0x00000000100672ca */ /* 0x000fe200000e0000 */
[----:B------:R-:W-:Y:S01]  /*0c80*/  ULDC UR12, c[0x0][0x634] ;  /* 0x00018d00000c7ab9 */ /* 0x000fe20000000800 */
[----:B------:R-:W-:-:S11]  /*0c90*/  R2UR UR14, R17 ;  /* 0x00000000110e72ca */ /* 0x000fd600000e0000 */
[----:B------:R-:W-:-:S04]  /*0ca0*/  UIADD3 UR12, UP1, UR6, UR12, URZ ;  /* 0x0000000c060c7290 */ /* 0x000fc8000ff3e03f */
[----:B------:R-:W-:-:S04]  /*0cb0*/  UIADD3.X UR14, URZ, UR14, URZ, UP1, !UPT ;  /* 0x0000000e3f0e7290 */ /* 0x000fc80008ffe43f */
[----:B------:R-:W-:-:S04]  /*0cc0*/  UIMAD.WIDE.U32 UR6, UR14, UR16, URZ ;  /* 0x000000100e0672a5 */ /* 0x000fc8000f8e003f */
[----:B------:R-:W-:Y:S02]  /*0cd0*/  UIMAD.WIDE.U32 UR10, UP1, UR12, UR17, UR6 ;  /* 0x000000110c0a72a5 */ /* 0x000fe4000f820006 */
[----:B------:R-:W-:Y:S02]  /*0ce0*/  UIMAD.WIDE.U32 UR6, UR12, UR16, URZ ;  /* 0x000000100c0672a5 */ /* 0x000fe4000f8e003f */
[----:B------:R-:W-:Y:S02]  /*0cf0*/  UIADD3.X UR13, URZ, URZ, URZ, UP1, !UPT ;  /* 0x0000003f3f0d7290 */ /* 0x000fe40008ffe43f */
[----:B------:R-:W-:Y:S01]  /*0d00*/  UIADD3 URZ, UP1, UR7, UR10, URZ ;  /* 0x0000000a073f7290 */ /* 0x000fe2000ff3e03f */
[----:B------:R-:W-:-:S03]  /*0d10*/  UMOV UR12, UR11 ;  /* 0x0000000b000c7c82 */ /* 0x000fc60008000000 */
[----:B------:R-:W-:-:S12]  /*0d20*/  UIMAD.WIDE.U32.X UR6, UR14, UR17, UR12, UP1 ;  /* 0x000000110e0672a5 */ /* 0x000fd800088e040c */
.L_x_10:
[----:B------:R-:W-:Y:S01]  /*0d30*/  USHF.R.U64 UR5, UR6, UR15, UR7 ;  /* 0x0000000f06057299 */ /* 0x000fe20008001207 */
[----:B------:R-:W-:Y:S01]  /*0d40*/  I2FP.F32.U32 R2, UR9 ;  /* 0x0000000900027c45 */ /* 0x000fe20008201000 */
[----:B------:R-:W-:Y:S01]  /*0d50*/  USHF.R.U32.HI UR6, URZ, UR15, UR7 ;  /* 0x0000000f3f067299 */ /* 0x000fe20008011607 */
[----:B-1----:R-:W-:Y:S01]  /*0d60*/  R2UR UR14, R5 ;  /* 0x00000000050e72ca */ /* 0x002fe200000e0000 */
[----:B------:R-:W-:Y:S02]  /*0d70*/  UIADD3 UR17, UP1, URZ, -UR5, URZ ;  /* 0x800000053f117290 */ /* 0x000fe4000ff3e03f */
[----:B------:R-:W-:Y:S01]  /*0d80*/  FMUL R2, R2, UR21 ;  /* 0x0000001502027c20 */ /* 0x000fe20008400000 */
[----:B------:R-:W-:Y:S01]  /*0d90*/  ULDC.64 UR10, c[0x0][0x620] ;  /* 0x00018800000a7ab9 */ /* 0x000fe20000000a00 */
[----:B------:R-:W-:Y:S01]  /*0da0*/  UIADD3.X UR6, URZ, ~UR6, URZ, UP1, !UPT ;  /* 0x800000063f067290 */ /* 0x000fe20008ffe43f */
[----:B------:R-:W-:Y:S01]  /*0db0*/  UMOV UR12, UR19 ;  /* 0x00000013000c7c82 */ /* 0x000fe20008000000 */
[----:B------:R-:W-:-:S02]  /*0dc0*/  UMOV UR13, UR20 ;  /* 0x00000014000d7c82 */ /* 0x000fc40008000000 */
[----:B------:R-:W-:Y:S01]  /*0dd0*/  UIMAD UR6, UR6, UR10, URZ ;  /* 0x0000000a060672a4 */ /* 0x000fe2000f8e023f */
[----:B------:R-:W0:Y:S01]  /*0de0*/  F2I.U32.TRUNC.NTZ R2, R2 ;  /* 0x0000000200027305 */ /* 0x000e22000020f000 */
[----:B------:R-:W-:Y:S02]  /*0df0*/  UIMAD.WIDE.U32 UR12, UR17, UR10, UR12 ;  /* 0x0000000a110c72a5 */ /* 0x000fe4000f8e000c */
[----:B------:R-:W-:Y:S01]  /*0e00*/  UIMAD UR17, UR17, UR11, UR6 ;  /* 0x0000000b111172a4 */ /* 0x000fe2000f8e0206 */
[----:B------:R-:W-:Y:S01]  /*0e10*/  ULDC UR24, c[0x0][0x658] ;  /* 0x0001960000187ab9 */ /* 0x000fe20000000800 */
[----:B------:R-:W-:Y:S02]  /*0e20*/  UMOV UR22, 0xffffffff ;  /* 0xffffffff00167882 */ /* 0x000fe40000000000 */
[----:B------:R-:W-:Y:S01]  /*0e30*/  UIADD3 UR17, UR13, UR17, URZ ;  /* 0x000000110d117290 */ /* 0x000fe2000fffe03f */
[----:B------:R-:W-:Y:S01]  /*0e40*/  ULDC UR19, c[0x0][0x618] ;  /* 0x0001860000137ab9 */ /* 0x000fe20000000800 */
[----:B------:R-:W-:Y:S01]  /*0e50*/  ULDC.64 UR6, c[0x0][0x640] ;  /* 0x0001900000067ab9 */ /* 0x000fe20000000a00 */
[----:B------:R-:W-:Y:S01]  /*0e60*/  USHF.L.U32 UR13, UR22, UR24, URZ ;  /* 0x00000018160d7299 */ /* 0x000fe2000800063f */
[----:B------:R-:W-:Y:S01]  /*0e70*/  ISETP.NE.U32.AND P0, PT, RZ, UR6, PT ;  /* 0x00000006ff007c0c */ /* 0x000fe2000bf05070 */
[----:B------:R-:W-:-:S02]  /*0e80*/  USHF.R.U64 UR22, UR12, UR19, UR17 ;  /* 0x000000130c167299 */ /* 0x000fc40008001211 */
[----:B------:R-:W-:Y:S01]  /*0e90*/  USHF.R.U32.HI UR12, URZ, UR19, UR17 ;  /* 0x000000133f0c7299 */ /* 0x000fe20008011611 */
[----:B0-----:R-:W-:Y:S01]  /*0ea0*/  R2UR UR16, R2 ;  /* 0x00000000021072ca */ /* 0x001fe200000e0000 */
[----:B------:R-:W-:Y:S01]  /*0eb0*/  ULDC UR21, c[0x0][0x608] ;  /* 0x0001820000157ab9 */ /* 0x000fe20000000800 */
[----:B------:R-:W-:Y:S01]  /*0ec0*/  ISETP.NE.AND.EX P0, PT, RZ, UR7, PT, P0 ;  /* 0x00000007ff007c0c */ /* 0x000fe2000bf05300 */
[----:B------:R-:W-:Y:S02]  /*0ed0*/  USHF.R.U64 UR26, UR22, UR21, UR12 ;  /* 0x00000015161a7299 */ /* 0x000fe4000800120c */
[----:B------:R-:W-:Y:S01]  /*0ee0*/  USHF.R.U32.HI UR12, URZ, UR21, UR12 ;  /* 0x000000153f0c7299 */ /* 0x000fe2000801160c */
[----:B------:R-:W-:Y:S01]  /*0ef0*/  UMOV UR20, 0x1 ;  /* 0x0000000100147882 */ /* 0x000fe20000000000 */
[----:B------:R-:W-:Y:S02]  /*0f00*/  UIADD3 UR14, -UR14, URZ, URZ ;  /* 0x0000003f0e0e7290 */ /* 0x000fe4000fffe13f */
[----:B------:R-:W-:-:S02]  /*0f10*/  USHF.R.U64 UR27, UR26, UR24, UR12 ;  /* 0x000000181a1b7299 */ /* 0x000fc4000800120c */
[----:B------:R-:W-:Y:S01]  /*0f20*/  USHF.L.U32 UR19, UR20, UR24, URZ ;  /* 0x0000001814137299 */ /* 0x000fe2000800063f */
[----:B------:R-:W-:Y:S01]  /*0f30*/  ULDC UR15, c[0x0][0x144] ;  /* 0x00005100000f7ab9 */ /* 0x000fe20000000800 */
[----:B------:R-:W-:Y:S01]  /*0f40*/  ULDC UR10, c[0x0][0x600] ;  /* 0x00018000000a7ab9 */ /* 0x000fe20000000800 */
[----:B------:R-:W-:Y:S02]  /*0f50*/  ULOP3.LUT UR20, URZ, UR13, URZ, 0x33, !UPT ;  /* 0x0000000d3f147292 */ /* 0x000fe4000f8e333f */
[----:B------:R-:W-:Y:S02]  /*0f60*/  USHF.R.U32.HI UR13, URZ, UR24, UR12 ;  /* 0x000000183f0d7299 */ /* 0x000fe4000801160c */
[----:B------:R-:W-:Y:S02]  /*0f70*/  UIADD3 UR11, UR10, -0x1, URZ ;  /* 0xffffffff0a0b7890 */ /* 0x000fe4000fffe03f */
[----:B------:R-:W-:Y:S02]  /*0f80*/  UIADD3 UR23, -UR16, URZ, URZ ;  /* 0x0000003f10177290 */ /* 0x000fe4000fffe13f */
[----:B------:R-:W-:Y:S01]  /*0f90*/  UIMAD UR4, UR15, UR14, UR4 ;  /* 0x0000000e0f0472a4 */ /* 0x000fe2000f8e0204 */
[----:B------:R-:W-:Y:S01]  /*0fa0*/  ULDC UR28, c[0x0][0x148] ;  /* 0x00005200001c7ab9 */ /* 0x000fe20000000800 */
[----:B------:R-:W-:Y:S01]  /*0fb0*/  ULDC UR24, c[0x0][0x648] ;  /* 0x0001920000187ab9 */ /* 0x000fe20000000800 */
[----:B------:R-:W-:Y:S01]  /*0fc0*/  ULDC UR25, c[0x0][0x638] ;  /* 0x00018e0000197ab9 */ /* 0x000fe20000000800 */
[----:B------:R-:W-:Y:S01]  /*0fd0*/  UMOV UR12, UR27 ;  /* 0x0000001b000c7c82 */ /* 0x000fe20008000000 */
[----:B------:R-:W-:Y:S07]  /*0fe0*/  @!P0 BRA `(.L_x_11) ;  /* 0x0000000000308947 */ /* 0x000fee0003800000 */
[----:B------:R-:W-:Y:S02]  /*0ff0*/  ULDC UR16, c[0x0][0x64c] ;  /* 0x0001930000107ab9 */ /* 0x000fe40000000800 */
        /* <DEDUP_REMOVED lines=8> */
[----:B------:R-:W-:-:S07]  /*1080*/  UIMAD.WIDE.U32.X UR6, UR21, UR7, UR16, UP1 ;  /* 0x00000007150672a5 */ /* 0x000fce00088e0410 */
[----:B------:R-:W-:Y:S01]  /*1090*/  UMOV UR12, UR6 ;  /* 0x00000006000c7c82 */ /* 0x000fe20008000000 */
[----:B------:R-:W-:-:S05]  /*10a0*/  UMOV UR13, UR7 ;  /* 0x00000007000d7c82 */ /* 0x000fca0008000000 */
.L_x_11:
[----:B------:R-:W-:Y:S01]  /*10b0*/  UISETP.NE.AND UP1, UPT, UR40, URZ, UPT ;  /* 0x0000003f2800728c */ /* 0x000fe2000bf25270 */
[----:B------:R-:W-:Y:S01]  /*10c0*/  IMAD.MOV.U32 R5, RZ, RZ, 0x1 ;  /* 0x00000001ff057424 */ /* 0x000fe200078e00ff */
[----:B------:R-:W-:Y:S01]  /*10d0*/  USHF.R.U64 UR6, UR12, UR24, UR13 ;  /* 0x000000180c067299 */ /* 0x000fe2000800120d */
[----:B------:R-:W-:Y:S01]  /*10e0*/  IMAD.U32 R19, RZ, RZ, UR5 ;  /* 0x00000005ff137e24 */ /* 0x000fe2000f8e00ff */
[----:B------:R-:W-:Y:S02]  /*10f0*/  ULOP3.LUT UR20, UR26, UR20, URZ, 0xc0, !UPT ;  /* 0x000000141a147292 */ /* 0x000fe4000f8ec03f */
[----:B------:R-:W-:Y:S02]  /*1100*/  UIADD3 UR7, -UR6, URZ, URZ ;  /* 0x0000003f06077290 */ /* 0x000fe4000fffe13f */
[----:B------:R-:W-:Y:S02]  /*1110*/  UIMAD UR19, UR19, UR6, UR20 ;  /* 0x00000006131372a4 */ /* 0x000fe4000f8e0214 */
[----:B------:R-:W-:-:S02]  /*1120*/  ULOP3.LUT UR11, UR22, UR11, URZ, 0xc0, !UPT ;  /* 0x0000000b160b7292 */ /* 0x000fc4000f8ec03f */
[----:B------:R-:W-:Y:S02]  /*1130*/  @UP1 UIMAD UR4, UR28, UR23, UR9 ;  /* 0x000000171c0412a4 */ /* 0x000fe4000f8e0209 */
[----:B------:R-:W-:-:S03]  /*1140*/  UIMAD UR6, UR7, UR25, UR27 ;  /* 0x00000019070672a4 */ /* 0x000fc6000f8e021b */
[----:B------:R-:W-:Y:S01]  /*1150*/  ULDC UR7, c[0x0][0x610] ;  /* 0x0001840000077ab9 */ /* 0x000fe20000000800 */
[----:B------:R-:W-:Y:S02]  /*1160*/  UIMAD UR6, UR6, UR10, UR11 ;  /* 0x0000000a060672a4 */ /* 0x000fe4000f8e020b */
[----:B------:R-:W-:-:S04]  /*1170*/  UIMAD UR4, UR19, UR7, UR4 ;  /* 0x00000007130472a4 */ /* 0x000fc8000f8e0204 */
[----:B------:R-:W-:Y:S02]  /*1180*/  USEL UR7, UR6, UR4, !UP1 ;  /* 0x0000000406077287 */ /* 0x000fe4000c800000 */
[----:B------:R-:W-:-:S04]  /*1190*/  USEL UR4, UR4, UR6, !UP1 ;  /* 0x0000000604047287 */ /* 0x000fc8000c800000 */
[----:B------:R-:W-:Y:S02]  /*11a0*/  IMAD.U32 R2, RZ, RZ, UR7 ;  /* 0x00000007ff027e24 */ /* 0x000fe4000f8e00ff */
[----:B------:R-:W-:-:S07]  /*11b0*/  IMAD.U32 R18, RZ, RZ, UR4 ;  /* 0x00000004ff127e24 */ /* 0x000fce000f8e00ff */
.L_x_9:
[----:B------:R-:W-:Y:S02]  /*11c0*/  ULDC UR4, c[0x0][0x28c] ;  /* 0x0000a30000047ab9 */ /* 0x000fe40000000800 */
[----:B------:R-:W-:-:S04]  /*11d0*/  UIADD3 UR4, UR4, 0x3f, URZ ;  /* 0x0000003f04047890 */ /* 0x000fc8000fffe03f */
[----:B------:R-:W-:-:S04]  /*11e0*/  USHF.R.S32.HI UR5, URZ, 0x1f, UR4 ;  /* 0x0000001f3f057899 */ /* 0x000fc80008011404 */
[----:B------:R-:W-:-:S04]  /*11f0*/  ULEA.HI UR5, UR5, UR4, URZ, 0x6 ;  /* 0x0000000405057291 */ /* 0x000fc8000f8f303f */
[----:B------:R-:W-:Y:S01]  /*1200*/  USHF.R.S32.HI UR37, URZ, 0x6, UR5 ;  /* 0x000000063f257899 */ /* 0x000fe20008011405 */
[----:B------:R-:W-:Y:S11]  /*1210*/  @!P1 BRA `(.L_x_12) ;  /* 0x0000009400cc9947 */ /* 0x000ff60003800000 */
[----:B------:R-:W-:-:S06]  /*1220*/  UISETP.GT.U32.AND UP1, UPT, UR18, 0x1, UPT ;  /* 0x000000011200788c */ /* 0x000fcc000bf24070 */
[----:B------:R-:W-:-:S13]  /*1230*/  PLOP3.LUT P0, PT, PT, PT, UP1, 0x80, 0x0 ;  /* 0x000000000000781c */ /* 0x000fda0003f0f018 */
[----:B------:R-:W-:Y:S05]  /*1240*/  @P0 EXIT ;  /* 0x000000000000094d */ /* 0x000fea0003800000 */
.L_x_13:
[----:B------:R-:W-:-:S08]  /*1250*/  NOP ;  /* 0x0000000000007918 */ /* 0x000fd00000000000 */
[----:B------:R-:W0:Y:S02]  /*1260*/  USETMAXREG.TRY_ALLOC.CTAPOOL UP1, 0xe8 ;  /* 0x000000e8000079c8 */ /* 0x000e240008020600 */
[----:B0-----:R-:W-:-:S13]  /*1270*/  PLOP3.LUT P0, PT, PT, PT, UP1, 0x80, 0x0 ;  /* 0x000000000000781c */ /* 0x001fda0003f0f018 */
[----:B------:R-:W-:Y:S05]  /*1280*/  @!P0 BRA `(.L_x_13) ;  /* 0xfffffffc00f08947 */ /* 0x000fea000383ffff */
[----:B------:R-:W-:-:S13]  /*1290*/  LOP3.LUT P0, RZ, R5, 0xff, RZ, 0xc0, !PT ;  /* 0x000000ff05ff7812 */ /* 0x000fda000780c0ff */
[----:B------:R-:W-:Y:S05]  /*12a0*/  @!P0 EXIT ;  /* 0x000000000000894d */ /* 0x000fea0003800000 */
[----:B------:R-:W0:Y:S01]  /*12b0*/  S2UR UR5, SR_CgaCtaId ;  /* 0x00000000000579c3 */ /* 0x000e220000008800 */
[----:B------:R-:W-:Y:S01]  /*12c0*/  VIADD R6, R0, 0xffffffff ;  /* 0xffffffff00067836 */ /* 0x000fe20000000000 */
[----:B------:R-:W-:Y:S01]  /*12d0*/  SHF.R.S32.HI R4, RZ, 0x1f, R3 ;  /* 0x0000001fff047819 */ /* 0x000fe20000011403 */
[----:B------:R-:W-:Y:S01]  /*12e0*/  UMOV UR44, 0x400 ;  /* 0x00000400002c7882 */ /* 0x000fe20000000000 */
[----:B------:R-:W-:Y:S02]  /*12f0*/  USHF.R.U32.HI UR4, URZ, 0x2, UR37 ;  /* 0x000000023f047899 */ /* 0x000fe40008011625 */
[----:B------:R-:W-:Y:S01]  /*1300*/  R2UR UR46, R6 ;  /* 0x00000000062e72ca */ /* 0x000fe200000e0000 */
[----:B------:R-:W-:Y:S01]  /*1310*/  ULOP3.LUT UR45, UR37, 0x3, URZ, 0xc0, !UPT ;  /* 0x00000003252d7892 */ /* 0x000fe2000f8ec03f */
[CC--:B------:R-:W-:Y:S01]  /*1320*/  LEA.HI R0, R4.reuse, R3.reuse, RZ, 0x2 ;  /* 0x0000000304007211 */ /* 0x0c0fe200078f10ff */
[----:B------:R-:W-:Y:S01]  /*1330*/  UISETP.LT.AND UP1, UPT, UR37, 0x1, UPT ;  /* 0x000000012500788c */ /* 0x000fe2000bf21270 */
[----:B------:R-:W-:Y:S01]  /*1340*/  LEA.HI R4, R4, R3, RZ, 0x5 ;  /* 0x0000000304047211 */ /* 0x000fe200078f28ff */
[----:B------:R-:W-:Y:S01]  /*1350*/  ULOP3.LUT UR4, UR4, 0x1, URZ, 0xc0, !UPT ;  /* 0x0000000104047892 */ /* 0x000fe2000f8ec03f */
[--C-:B------:R-:W-:Y:S01]  /*1360*/  SHF.R.S32.HI R152, RZ, 0x2, R0.reuse ;  /* 0x00000002ff987819 */ /* 0x100fe20000011400 */
[----:B------:R-:W-:Y:S01]  /*1370*/  ULDC UR6, c[0x0][0x284] ;  /* 0x0000a10000067ab9 */ /* 0x000fe20000000800 */
[----:B------:R-:W-:Y:S01]  /*1380*/  SHF.R.S32.HI R5, RZ, 0x1f, R0 ;  /* 0x0000001fff057819 */ /* 0x000fe20000011400 */
[----:B------:R-:W-:Y:S01]  /*1390*/  USEL UR45, UR45, URZ, !UP0 ;  /* 0x0000003f2d2d7287 */ /* 0x000fe2000c000000 */
[----:B------:R-:W-:Y:S01]  /*13a0*/  LOP3.LUT R154, R0, 0xfffffffc, RZ, 0xc0, !PT ;  /* 0xfffffffc009a7812 */ /* 0x000fe200078ec0ff */
[----:B------:R-:W-:Y:S01]  /*13b0*/  USEL UR48, UR37, 0x1, UP1 ;  /* 0x0000000125307887 */ /* 0x000fe20008800000 */
[----:B------:R-:W-:Y:S01]  /*13c0*/  LEA.HI R5, R5, R152, RZ, 0x3 ;  /* 0x0000009805057211 */ /* 0x000fe200078f18ff */
[----:B------:R-:W-:Y:S01]  /*13d0*/  USHF.L.U32 UR46, UR46, 0x3, URZ ;  /* 0x000000032e2e7899 */ /* 0x000fe2000800063f */
[----:B------:R-:W-:Y:S01]  /*13e0*/  ISETP.NE.AND P0, PT, R6, RZ, PT ;  /* 0x000000ff0600720c */ /* 0x000fe20003f05270 */
[----:B------:R-:W-:Y:S01]  /*13f0*/  UISETP.EQ.U32.AND UP0, UPT, UR4, 0x1, !UP0 ;  /* 0x000000010400788c */ /* 0x000fe2000c702070 */
[----:B------:R-:W-:Y:S01]  /*1400*/  LOP3.LUT R5, R5, 0xfffffff8, RZ, 0xc0, !PT ;  /* 0xfffffff805057812 */ /* 0x000fe200078ec0ff */
[----:B------:R-:W-:Y:S01]  /*1410*/  IMAD.IADD R154, R3, 0x1, -R154 ;  /* 0x00000001039a7824 */ /* 0x000fe200078e0a9a */
[----:B0-----:R-:W-:Y:S01]  /*1420*/  ULEA UR44, UR5, UR44, 0x18 ;  /* 0x0000002c052c7291 */ /* 0x001fe2000f8ec03f */
[----:B------:R-:W-:Y:S01]  /*1430*/  IMAD.U32 R156, RZ, RZ, UR46 ;  /* 0x0000002eff9c7e24 */ /* 0x000fe2000f8e00ff */
[----:B------:R-:W-:Y:S01]  /*1440*/  SEL R166, RZ, 0x1, P0 ;  /* 0x00000001ffa67807 */ /* 0x000fe20000000000 */
[----:B------:R-:W-:Y:S01]  /*1450*/  IMAD.IADD R152, R152, 0x1, -R5 ;  /* 0x0000000198987824 */ /* 0x000fe200078e0a05 */
[----:B------:R-:W-:Y:S01]  /*1460*/  UIADD3 UR47, UR44, 0x50, URZ ;  /* 0x000000502c2f7890 */ /* 0x000fe2000fffe03f */
[----:B------:R-:W-:Y:S01]  /*1470*/  SHF.R.S32.HI R5, RZ, 0x5, R4 ;  /* 0x00000005ff057819 */ /* 0x000fe20000011404 */
[----:B------:R-:W-:Y:S01]  /*1480*/  ULOP3.LUT UR36, UR42, 0x1, URZ, 0xfc, !UPT ;  /* 0x000000012a247892 */ /* 0x000fe2000f8efc3f */
[C---:B------:R-:W-:Y:S01]  /*1490*/  LOP3.LUT R158, R156.reuse, 0x8, RZ, 0xc0, !PT ;  /* 0x000000089c9e7812 */ /* 0x040fe200078ec0ff */
[----:B------:R-:W-:Y:S01]  /*14a0*/  USHF.L.U32 UR43, UR37, 0x1, URZ ;  /* 0x00000001252b7899 */ /* 0x000fe2000800063f */
[--C-:B------:R-:W-:Y:S01]  /*14b0*/  SHF.R.S32.HI R153, RZ, 0x1f, R152.reuse ;  /* 0x0000001fff997819 */ /* 0x100fe20000011498 */
[C-C-:B------:R-:W-:Y:S01]  /*14c0*/  IMAD R159, R5.reuse, -0x10, -R152.reuse ;  /* 0xfffffff0059f7824 */ /* 0x140fe200078e0a98 */
[----:B------:R-:W-:Y:S01]  /*14d0*/  LOP3.LUT R156, R156, 0x8, RZ, 0xc, !PT ;  /* 0x000000089c9c7812 */ /* 0x000fe200078e0cff */
[----:B------:R-:W-:Y:S01]  /*14e0*/  IMAD.U32 R155, RZ, RZ, UR47 ;  /* 0x0000002fff9b7e24 */ /* 0x000fe2000f8e00ff */
[----:B------:R-:W-:Y:S01]  /*14f0*/  LOP3.LUT R158, R158, 0x18, RZ, 0x3c, !PT ;  /* 0x000000189e9e7812 */ /* 0x000fe200078e3cff */
[----:B------:R-:W-:Y:S01]  /*1500*/  IMAD.WIDE R152, R5, 0x10, R152 ;  /* 0x0000001005987825 */ /* 0x000fe200078e0298 */
[----:B------:R-:W-:-:S02]  /*1510*/  UIADD3 UR48, -UR48, UR37, URZ ;  /* 0x0000002530307290 */ /* 0x000fc4000fffe13f */
[----:B------:R-:W-:Y:S01]  /*1520*/  USEL UR49, URZ, 0x1, !UP0 ;  /* 0x000000013f317887 */ /* 0x000fe2000c000000 */
[----:B------:R-:W-:Y:S02]  /*1530*/  VIADD R157, R155, UR46 ;  /* 0x0000002e9b9d7c36 */ /* 0x000fe40008000000 */
[----:B------:R-:W-:-:S09]  /*1540*/  VIADD R159, R159, UR6 ;  /* 0x000000069f9f7c36 */ /* 0x000fd20008000000 */
.L_x_289:
[----:B------:R-:W-:Y:S01]  /*1550*/  SHF.L.U32 R0, R166, 0x1f, RZ ;  /* 0x0000001fa6007819 */ /* 0x000fe200000006ff */
[----:B------:R-:W-:Y:S02]  /*1560*/  ULDC UR4, c[0x0][0x28c] ;  /* 0x0000a30000047ab9 */ /* 0x000fe40000000800 */
[----:B------:R-:W-:Y:S01]  /*1570*/  ISETP.LT.AND P1, PT, RZ, UR4, PT ;  /* 0x00000004ff007c0c */ /* 0x000fe2000bf21270 */
[----:B------:R-:W0:Y:S02]  /*1580*/  SYNCS.PHASECHK.TRANS64.TRYWAIT P0, [R155+UR46], R0 ;  /* 0x000000009b0075a7 */ /* 0x000e24000800016e */
[----:B0-234-:R-:W-:Y:S10]  /*1590*/  @!P0 BRA `(.L_x_14) ;  /* 0x000000a400108947 */ /* 0x01dff40003800000 */
.L_x_311:
[----:B------:R-:W-:Y:S05]  /*15a0*/  @P1 BRA `(.L_x_15) ;  /* 0x0000000000401947 */ /* 0x000fea0003800000 */
[----:B0-----:R-:W-:Y:S01]  /*15b0*/  MOV R0, 0x0 ;  /* 0x0000000000007802 */ /* 0x001fe20000000f00 */
[----:B------:R-:W-:Y:S01]  /*15c0*/  ULDC.64 UR4, c[0x4][0x68] ;  /* 0x01001a0000047ab9 */ /* 0x000fe20000000a00 */
[----:B------:R-:W-:Y:S01]  /*15d0*/  ULDC.64 UR6, c[0x4][0x8] ;  /* 0x0100020000067ab9 */ /* 0x000fe20000000a00 */
[----:B------:R-:W-:Y:S01]  /*15e0*/  IMAD.U32 R4, RZ, RZ, UR4 ;  /* 0x00000004ff047e24 */ /* 0x000fe2000f8e00ff */
[----:B------:R0:W1:Y:S01]  /*15f0*/  LDC.64 R14, c[0x4][R0] ;  /* 0x01000000000e7b82 */ /* 0x0000620000000a00 */
[----:B------:R-:W-:Y:S01]  /*1600*/  IMAD.U32 R5, RZ, RZ, UR5 ;  /* 0x00000005ff057e24 */ /* 0x000fe2000f8e00ff */
[----:B------:R-:W-:Y:S01]  /*1610*/  ULDC.64 UR4, c[0x4][0x70] ;  /* 0x01001c0000047ab9 */ /* 0x000fe20000000a00 */
[----:B------:R-:W-:Y:S02]  /*1620*/  IMAD.U32 R10, RZ, RZ, UR6 ;  /* 0x00000006ff0a7e24 */ /* 0x000fe4000f8e00ff */
[----:B------:R-:W-:Y:S02]  /*1630*/  IMAD.U32 R6, RZ, RZ, UR4 ;  /* 0x00000004ff067e24 */ /* 0x000fe4000f8e00ff */
[----:B------:R-:W-:-:S02]  /*1640*/  IMAD.U32 R7, RZ, RZ, UR5 ;  /* 0x00000005ff077e24 */ /* 0x000fc4000f8e00ff */
[----:B------:R-:W-:Y:S02]  /*1650*/  IMAD.U32 R11, RZ, RZ, UR7 ;  /* 0x00000007ff0b7e24 */ /* 0x000fe4000f8e00ff */
[----:B------:R-:W-:Y:S02]  /*1660*/  IMAD.MOV.U32 R8, RZ, RZ, 0x1e1 ;  /* 0x000001e1ff087424 */ /* 0x000fe400078e00ff */
[----:B------:R-:W-:Y:S02]  /*1670*/  IMAD.MOV.U32 R12, RZ, RZ, 0x1 ;  /* 0x00000001ff0c7424 */ /* 0x000fe400078e00ff */
[----:B0-----:R-:W-:-:S07]  /*1680*/  IMAD.MOV.U32 R13, RZ, RZ, RZ ;  /* 0x000000ffff0d7224 */ /* 0x001fce00078e00ff */
[----:B------:R-:W-:-:S07]  /*1690*/  LEPC R20, `(.L_x_15) ;  /* 0x000000001014794e */ /* 0x000fce0000000000 */
[----:B-1---5:R-:W-:Y:S05]  /*16a0*/  CALL.ABS.NOINC R14 ;  /* 0x000000000e007343 */ /* 0x022fea0003c00000 */
.L_x_15:
[----:B0-----:R-:W-:-:S05]  /*16b0*/  IMAD.U32 R0, RZ, RZ, UR36 ;  /* 0x00000024ff007e24 */ /* 0x001fca000f8e00ff */
[----:B------:R-:W-:-:S13]  /*16c0*/  ISETP.NE.AND P0, PT, R0, 0x3, PT ;  /* 0x000000030000780c */ /* 0x000fda0003f05270 */
[----:B------:R-:W-:Y:S05]  /*16d0*/  @!P0 BRA `(.L_x_16) ;  /* 0x0000000000048947 */ /* 0x000fea0003800000 */
[----:B------:R-:W-:Y:S01]  /*16e0*/  BPT.TRAP 0x1 ;  /* 0x000000040000795c */ /* 0x000fe20000300000 */
.L_x_16:
[----:B------:R-:W-:Y:S02]  /*16f0*/  IMAD.U32 R3, RZ, RZ, UR45 ;  /* 0x0000002dff037e24 */ /* 0x000fe4000f8e00ff */
[----:B------:R-:W-:-:S03]  /*1700*/  IMAD.U32 R0, RZ, RZ, UR49 ;  /* 0x00000031ff007e24 */ /* 0x000fc6000f8e00ff */
[----:B------:R-:W-:Y:S02]  /*1710*/  LEA R3, R3, UR44, 0x3 ;  /* 0x0000002c03037c11 */ /* 0x000fe4000f8e18ff */
[----:B------:R-:W-:-:S04]  /*1720*/  SHF.L.U32 R0, R0, 0x1f, RZ ;  /* 0x0000001f00007819 */ /* 0x000fc800000006ff */
[----:B------:R0:W1:Y:S01]  /*1730*/  SYNCS.PHASECHK.TRANS64.TRYWAIT P1, [R3+URZ], R0 ;  /* 0x00000000030075a7 */ /* 0x000062000802017f */
[----:B------:R-:W-:Y:S05]  /*1740*/  @!P0 BRA `(.L_x_17) ;  /* 0x0000000000048947 */ /* 0x000fea0003800000 */
[----:B------:R-:W-:Y:S01]  /*1750*/  BPT.TRAP 0x1 ;  /* 0x000000040000795c */ /* 0x000fe20000300000 */
.L_x_17:
[----:B------:R-:W-:-:S05]  /*1760*/  IMAD.U32 R4, RZ, RZ, UR48 ;  /* 0x00000030ff047e24 */ /* 0x000fca000f8e00ff */
[----:B------:R-:W-:Y:S01]  /*1770*/  ISETP.GE.AND P2, PT, R4, 0x1, PT ;  /* 0x000000010400780c */ /* 0x000fe20003f46270 */
[----:B-1----:R-:W-:-:S12]  /*1780*/  @P1 BRA `(.L_x_18) ;  /* 0x0000000000081947 */ /* 0x002fd80003800000 */
[----:B------:R-:W1:Y:S02]  /*1790*/  SYNCS.PHASECHK.TRANS64.TRYWAIT P1, [R3+URZ], R0 ;  /* 0x00000000030075a7 */ /* 0x000e64000802017f */
[----:B-1----:R-:W-:Y:S05]  /*17a0*/  @!P1 BRA `(.L_x_19) ;  /* 0x000000a000a09947 */ /* 0x002fea0003800000 */
.L_x_18:
[----:B------:R-:W-:Y:S05]  /*17b0*/  WARPSYNC.ALL ;  /* 0x0000000000007948 */ /* 0x000fea0003800000 */
[----:B------:R-:W-:Y:S01]  /*17c0*/  UIADD3 UR4, UR44, 0x180, URZ ;  /* 0x000001802c047890 */ /* 0x000fe2000fffe03f */
[----:B------:R-:W-:Y:S01]  /*17d0*/  WARPGROUP.ARRIVE ;  /* 0x00000000000079c5 */ /* 0x000fe20000000000 */
[----:B------:R-:W-:Y:S02]  /*17e0*/  UIADD3 UR5, UR44, 0x10180, URZ ;  /* 0x000101802c057890 */ /* 0x000fe4000fffe03f */
[----:B------:R-:W-:Y:S02]  /*17f0*/  USHF.R.U32.HI UR4, URZ, 0x4, UR4 ;  /* 0x000000043f047899 */ /* 0x000fe40008011604 */
[----:B------:R-:W-:-:S02]  /*1800*/  USHF.R.U32.HI UR5, URZ, 0x4, UR5 ;  /* 0x000000043f057899 */ /* 0x000fc40008011605 */
[----:B------:R-:W-:Y:S02]  /*1810*/  ULOP3.LUT UR4, UR4, 0x3fff, URZ, 0xc0, !UPT ;  /* 0x00003fff04047892 */ /* 0x000fe4000f8ec03f */
[----:B------:R-:W-:Y:S02]  /*1820*/  ULOP3.LUT UR5, UR5, 0x3fff, URZ, 0xc0, !UPT ;  /* 0x00003fff05057892 */ /* 0x000fe4000f8ec03f */
[----:B------:R-:W-:Y:S02]  /*1830*/  ULOP3.LUT UR8, UR4, 0x10000, URZ, 0xfc, !UPT ;  /* 0x0001000004087892 */ /* 0x000fe4000f8efc3f */
[----:B------:R-:W-:Y:S02]  /*1840*/  ULOP3.LUT UR9, UR5, 0x10000, URZ, 0xfc, !UPT ;  /* 0x0001000005097892 */ /* 0x000fe4000f8efc3f */
[----:B------:R-:W-:Y:S02]  /*1850*/  ULEA UR11, UR45, UR8, 0xa ;  /* 0x000000082d0b7291 */ /* 0x000fe4000f8e503f */
[----:B------:R-:W-:Y:S01]  /*1860*/  ULEA UR10, UR45, UR9, 0xc ;  /* 0x000000092d0a7291 */ /* 0x000fe2000f8e603f */
[----:B------:R-:W-:Y:S01]  /*1870*/  UMOV UR5, 0x40000040 ;  /* 0x4000004000057882 */ /* 0x000fe20000000000 */
[----:B------:R-:W-:-:S03]  /*1880*/  UMOV UR7, 0x40000040 ;  /* 0x4000004000077882 */ /* 0x000fc60000000000 */
[----:B------:R-:W-:Y:S02]  /*1890*/  UMOV UR4, UR11 ;  /* 0x0000000b00047c82 */ /* 0x000fe40008000000 */
[----:B------:R-:W-:Y:S02]  /*18a0*/  UMOV UR6, UR10 ;  /* 0x0000000a00067c82 */ /* 0x000fe40008000000 */
[----:B------:R-:W-:Y:S01]  /*18b0*/  HGMMA.64x256x8.F32.TF32 R24, gdesc[UR4], RZ, !UPT, gsb0 ;  /* 0x07e00000041879f0 */ /* 0x000fe2000c0028ff */
[----:B------:R-:W-:Y:S02]  /*18c0*/  UIADD3 UR4, UR11, 0x2, URZ ;  /* 0x000000020b047890 */ /* 0x000fe4000fffe03f */
[----:B------:R-:W-:Y:S01]  /*18d0*/  UIADD3 UR6, UR10, 0x2, URZ ;  /* 0x000000020a067890 */ /* 0x000fe2000fffe03f */
[----:B------:R-:W-:Y:S01]  /*18e0*/  UMOV UR5, 0x40000040 ;  /* 0x4000004000057882 */ /* 0x000fe20000000000 */
[----:B------:R-:W-:Y:S01]  /*18f0*/  UMOV UR7, 0x40000040 ;  /* 0x4000004000077882 */ /* 0x000fe20000000000 */
[----:B------:R-:W-:-:S02]  /*1900*/  WARPGROUP.DEPBAR.LE gsb0, 0x0 ;  /* 0x00008000000079c5 */ /* 0x000fc40000010000 */
[----:B------:R-:W-:-:S15]  /*1910*/  WARPGROUP.ARRIVE ;  /* 0x00000000000079c5 */ /* 0x000fde0000000000 */
[----:B------:R-:W-:-:S05]  /*1920*/  NOP ;  /* 0x0000000000007918 */ /* 0x000fca0000000000 */
[----:B------:R-:W-:Y:S01]  /*1930*/  HGMMA.64x256x8.F32.TF32 R24, gdesc[UR4], R24, gsb0 ;  /* 0x07e00000041879f0 */ /* 0x000fe20008002818 */
[----:B------:R-:W-:Y:S02]  /*1940*/  UIADD3 UR4, UR11, 0x4, URZ ;  /* 0x000000040b047890 */ /* 0x000fe4000fffe03f */
[----:B------:R-:W-:Y:S01]  /*1950*/  UIADD3 UR6, UR10, 0x4, URZ ;  /* 0x000000040a067890 */ /* 0x000fe2000fffe03f */
[----:B------:R-:W-:Y:S01]  /*1960*/  UMOV UR5, 0x40000040 ;  /* 0x4000004000057882 */ /* 0x000fe20000000000 */
[----:B------:R-:W-:Y:S01]  /*1970*/  UMOV UR7, 0x40000040 ;  /* 0x4000004000077882 */ /* 0x000fe20000000000 */
[----:B------:R-:W-:Y:S02]  /*1980*/  WARPGROUP.DEPBAR.LE gsb0, 0x0 ;  /* 0x00008000000079c5 */ /* 0x000fe40000010000 */
        /* <DEDUP_REMOVED lines=42> */
[----:B------:R-:W-:Y:S03]  /*1c30*/  HGMMA.64x256x8.F32.TF32 R24, gdesc[UR4], R24, gsb0 ;  /* 0x07e00000041879f0 */ /* 0x000fe60008002818 */
[----:B------:R-:W-:Y:S02]  /*1c40*/  WARPGROUP.DEPBAR.LE gsb0, 0x0 ;  /* 0x00008000000079c5 */ /* 0x000fe40000010000 */
[----:B------:R-:W-:Y:S05]  /*1c50*/  @!P2 BRA `(.L_x_20) ;  /* 0x0000000400a0a947 */ /* 0x000fea0003800000 */
[----:B------:R-:W-:Y:S01]  /*1c60*/  UIADD3 UR10, UR45, 0x1, URZ ;  /* 0x000000012d0a7890 */ /* 0x000fe2000fffe03f */
[----:B01----:R-:W-:Y:S01]  /*1c70*/  IMAD.U32 R0, RZ, RZ, UR48 ;  /* 0x00000030ff007e24 */ /* 0x003fe2000f8e00ff */
[----:B------:R-:W-:Y:S02]  /*1c80*/  UMOV UR11, UR45 ;  /* 0x0000002d000b7c82 */ /* 0x000fe40008000000 */
[----:B------:R-:W-:-:S04]  /*1c90*/  UISETP.NE.AND UP0, UPT, UR10, 0x4, UPT ;  /* 0x000000040a00788c */ /* 0x000fc8000bf05270 */
[----:B------:R-:W-:Y:S02]  /*1ca0*/  USEL UR4, URZ, 0x1, UP0 ;  /* 0x000000013f047887 */ /* 0x000fe40008000000 */
[----:B------:R-:W-:Y:S02]  /*1cb0*/  USEL UR10, UR10, URZ, UP0 ;  /* 0x0000003f0a0a7287 */ /* 0x000fe40008000000 */
[----:B------:R-:W-:-:S06]  /*1cc0*/  ULOP3.LUT UR4, UR49, UR4, URZ, 0x3c, !UPT ;  /* 0x0000000431047292 */ /* 0x000fcc000f8e3c3f */
[----:B------:R-:W-:-:S07]  /*1cd0*/  IMAD.U32 R5, RZ, RZ, UR4 ;  /* 0x00000004ff057e24 */ /* 0x000fce000f8e00ff */
.L_x_27:
[----:B01----:R-:W-:Y:S05]  /*1ce0*/  @!P0 BRA `(.L_x_21) ;  /* 0x0000000000048947 */ /* 0x003fea0003800000 */
[----:B------:R-:W-:Y:S01]  /*1cf0*/  BPT.TRAP 0x1 ;  /* 0x000000040000795c */ /* 0x000fe20000300000 */
.L_x_21:
[----:B------:R-:W-:Y:S01]  /*1d00*/  ULEA UR4, UR10, UR44, 0x3 ;  /* 0x0000002c0a047291 */ /* 0x000fe2000f8e183f */
[----:B------:R-:W-:-:S08]  /*1d10*/  SHF.L.U32 R3, R5, 0x1f, RZ ;  /* 0x0000001f05037819 */ /* 0x000fd000000006ff */
[----:B------:R0:W1:Y:S01]  /*1d20*/  SYNCS.PHASECHK.TRANS64.TRYWAIT P1, [UR4], R3 ;  /* 0x00000003ff0075a7 */ /* 0x0000620008020144 */
[----:B------:R-:W-:Y:S05]  /*1d30*/  @!P0 BRA `(.L_x_22) ;  /* 0x0000000000048947 */ /* 0x000fea0003800000 */
[----:B------:R-:W-:Y:S01]  /*1d40*/  BPT.TRAP 0x1 ;  /* 0x000000040000795c */ /* 0x000fe20000300000 */
.L_x_22:
[----:B-1----:R-:W-:Y:S05]  /*1d50*/  @P1 BRA `(.L_x_23) ;  /* 0x0000000000081947 */ /* 0x002fea0003800000 */
[----:B------:R-:W1:Y:S02]  /*1d60*/  SYNCS.PHASECHK.TRANS64.TRYWAIT P1, [UR4], R3 ;  /* 0x00000003ff0075a7 */ /* 0x000e640008020144 */
[----:B-1----:R-:W-:Y:S05]  /*1d70*/  @!P1 BRA `(.L_x_24) ;  /* 0x0000009c00409947 */ /* 0x002fea0003800000 */
.L_x_23:
[----:B------:R-:W-:Y:S01]  /*1d80*/  ULEA UR13, UR10, UR8, 0xa ;  /* 0x000000080a0d7291 */ /* 0x000fe2000f8e503f */
[----:B------:R-:W-:Y:S01]  /*1d90*/  WARPGROUP.ARRIVE ;  /* 0x00000000000079c5 */ /* 0x000fe20000000000 */
[----:B------:R-:W-:Y:S01]  /*1da0*/  ULEA UR12, UR10, UR9, 0xc ;  /* 0x000000090a0c7291 */ /* 0x000fe2000f8e603f */
[----:B------:R-:W-:Y:S01]  /*1db0*/  UMOV UR5, 0x40000040 ;  /* 0x4000004000057882 */ /* 0x000fe20000000000 */
[----:B------:R-:W-:-:S03]  /*1dc0*/  UMOV UR7, 0x40000040 ;  /* 0x4000004000077882 */ /* 0x000fc60000000000 */
[----:B------:R-:W-:Y:S02]  /*1dd0*/  UMOV UR4, UR13 ;  /* 0x0000000d00047c82 */ /* 0x000fe40008000000 */
[----:B------:R-:W-:Y:S02]  /*1de0*/  UMOV UR6, UR12 ;  /* 0x0000000c00067c82 */ /* 0x000fe40008000000 */
[----:B------:R-:W-:Y:S01]  /*1df0*/  HGMMA.64x256x8.F32.TF32 R24, gdesc[UR4], R24, gsb0 ;  /* 0x07e00000041879f0 */ /* 0x000fe20008002818 */
        /* <DEDUP_REMOVED lines=58> */
[----:B------:R-:W-:Y:S01]  /*21a0*/  BPT.TRAP 0x1 ;  /* 0x000000040000795c */ /* 0x000fe20000300000 */
.L_x_25:
[----:B------:R-:W-:Y:S02]  /*21b0*/  UISETP.GT.U32.AND UP0, UPT, UR42, 0x1, UPT ;  /* 0x000000012a00788c */ /* 0x000fe4000bf04070 */
[----:B------:R-:W-:-:S04]  /*21c0*/  ULEA UR4, UR11, UR44, 0x3 ;  /* 0x0000002c0b047291 */ /* 0x000fc8000f8e183f */
[----:B------:R-:W-:Y:S01]  /*21d0*/  UIADD3 UR4, UR4, 0x20, URZ ;  /* 0x0000002004047890 */ /* 0x000fe2000fffe03f */
[----:B------:R-:W-:-:S03]  /*21e0*/  PLOP3.LUT P1, PT, PT, PT, UP0, 0x80, 0x0 ;  /* 0x000000000000781c */ /* 0x000fc60003f2f008 */
[----:B------:R-:W-:-:S09]  /*21f0*/  UPRMT UR4, URZ, 0x654, UR4 ;  /* 0x000006543f047896 */ /* 0x000fd20008000004 */
[----:B------:R-:W-:Y:S01]  /*2200*/  SYNCS.ARRIVE.TRANS64.RED.A1T0 RZ, [UR4], RZ ;  /* 0x000000ffffff79a7 */ /* 0x000fe20008100404 */
[----:B------:R-:W-:Y:S05]  /*2210*/  @P1 BRA `(.L_x_26) ;  /* 0x0000000000041947 */ /* 0x000fea0003800000 */
[----:B------:R-:W-:Y:S01]  /*2220*/  BPT.TRAP 0x1 ;  /* 0x000000040000795c */ /* 0x000fe20000300000 */
.L_x_26:
[----:B------:R-:W-:Y:S01]  /*2230*/  UIADD3 UR10, UR10, 0x1, URZ ;  /* 0x000000010a0a7890 */ /* 0x000fe2000fffe03f */
[C---:B------:R-:W-:Y:S01]  /*2240*/  ISETP.GT.AND P1, PT, R0.reuse, 0x1, PT ;  /* 0x000000010000780c */ /* 0x040fe20003f24270 */
[----:B------:R-:W-:Y:S01]  /*2250*/  UIADD3 UR11, UR11, 0x1, URZ ;  /* 0x000000010b0b7890 */ /* 0x000fe2000fffe03f */
[----:B------:R-:W-:Y:S01]  /*2260*/  VIADD R0, R0, 0xffffffff ;  /* 0xffffffff00007836 */ /* 0x000fe20000000000 */
[----:B------:R-:W-:Y:S02]  /*2270*/  UISETP.NE.AND UP0, UPT, UR10, 0x4, UPT ;  /* 0x000000040a00788c */ /* 0x000fe4000bf05270 */
[----:B------:R-:W-:Y:S02]  /*2280*/  UISETP.NE.AND UP1, UPT, UR11, 0x4, UPT ;  /* 0x000000040b00788c */ /* 0x000fe4000bf25270 */
[----:B------:R-:W-:Y:S02]  /*2290*/  USEL UR4, URZ, 0x1, UP0 ;  /* 0x000000013f047887 */ /* 0x000fe40008000000 */
[----:B------:R-:W-:-:S02]  /*22a0*/  USEL UR10, UR10, URZ, UP0 ;  /* 0x0000003f0a0a7287 */ /* 0x000fc40008000000 */
[----:B------:R-:W-:Y:S02]  /*22b0*/  USEL UR11, UR11, URZ, UP1 ;  /* 0x0000003f0b0b7287 */ /* 0x000fe40008800000 */
[----:B------:R-:W-:Y:S01]  /*22c0*/  LOP3.LUT R5, R5, UR4, RZ, 0x3c, !PT ;  /* 0x0000000405057c12 */ /* 0x000fe2000f8e3cff */
[----:B------:R-:W-:Y:S09]  /*22d0*/  @P1 BRA `(.L_x_27) ;  /* 0xfffffff800801947 */ /* 0x000ff2000383ffff */
.L_x_20:
[----:B01----:R-:W0:Y:S01]  /*22e0*/  LDC R0, c[0x0][0x28c] ;  /* 0x0000a300ff007b82 */ /* 0x003e220000000800 */
[----:B------:R1:W-:Y:S01]  /*22f0*/  SYNCS.ARRIVE.TRANS64.A1T0 RZ, [R156+UR47], RZ ;  /* 0x000000ff9cff79a7 */ /* 0x0003e2000810002f */
[----:B0-----:R-:W-:-:S13]  /*2300*/  ISETP.GE.AND P1, PT, R0, 0x1, PT ;  /* 0x000000010000780c */ /* 0x001fda0003f26270 */
[----:B-1----:R-:W-:Y:S05]  /*2310*/  @!P1 BRA `(.L_x_28) ;  /* 0x0000000000309947 */ /* 0x002fea0003800000 */
[----:B------:R-:W-:Y:S05]  /*2320*/  @!P0 BRA `(.L_x_29) ;  /* 0x0000000000048947 */ /* 0x000fea0003800000 */
[----:B------:R-:W-:Y:S01]  /*2330*/  BPT.TRAP 0x1 ;  /* 0x000000040000795c */ /* 0x000fe20000300000 */
.L_x_29:
[----:B------:R-:W-:Y:S02]  /*2340*/  UIADD3 UR4, UR48, UR45, URZ ;  /* 0x0000002d30047290 */ /* 0x000fe4000fffe03f */
[----:B------:R-:W-:Y:S02]  /*2350*/  UISETP.GT.U32.AND UP0, UPT, UR42, 0x1, UPT ;  /* 0x000000012a00788c */ /* 0x000fe4000bf04070 */
[----:B------:R-:W-:-:S04]  /*2360*/  USHF.L.U32 UR4, UR4, 0x3, URZ ;  /* 0x0000000304047899 */ /* 0x000fc8000800063f */
[----:B------:R-:W-:Y:S01]  /*2370*/  ULOP3.LUT UR4, UR4, 0x18, URZ, 0xc0, !UPT ;  /* 0x0000001804047892 */ /* 0x000fe2000f8ec03f */
[----:B------:R-:W-:-:S03]  /*2380*/  PLOP3.LUT P0, PT, PT, PT, UP0, 0x80, 0x0 ;  /* 0x000000000000781c */ /* 0x000fc60003f0f008 */
[----:B------:R-:W-:-:S04]  /*2390*/  UIADD3 UR4, UR44, 0x20, UR4 ;  /* 0x000000202c047890 */ /* 0x000fc8000fffe004 */
[----:B------:R-:W-:-:S09]  /*23a0*/  UPRMT UR4, URZ, 0x654, UR4 ;  /* 0x000006543f047896 */ /* 0x000fd20008000004 */
[----:B------:R-:W-:Y:S01]  /*23b0*/  SYNCS.ARRIVE.TRANS64.RED.A1T0 RZ, [UR4], RZ ;  /* 0x000000ffffff79a7 */ /* 0x000fe20008100404 */
[----:B------:R-:W-:Y:S05]  /*23c0*/  @P0 BRA `(.L_x_28) ;  /* 0x0000000000040947 */ /* 0x000fea0003800000 */
[----:B------:R-:W-:Y:S01]  /*23d0*/  BPT.TRAP 0x1 ;  /* 0x000000040000795c */ /* 0x000fe20000300000 */
.L_x_28:
[----:B------:R-:W-:Y:S01]  /*23e0*/  SHF.L.U32 R0, R166, 0x1f, RZ ;  /* 0x0000001fa6007819 */ /* 0x000fe200000006ff */
[----:B------:R-:W-:Y:S01]  /*23f0*/  UIADD3 UR45, UR43, UR45, URZ ;  /* 0x0000002d2b2d7290 */ /* 0x000fe2000fffe03f */
[----:B------:R-:W0:Y:S01]  /*2400*/  LDC R7, c[0x0][0x288] ;  /* 0x0000a200ff077b82 */ /* 0x000e220000000800 */
[----:B------:R-:W-:Y:S02]  /*2410*/  IMAD.SHL.U32 R12, R154, 0x2, RZ ;  /* 0x000000029a0c7824 */ /* 0x000fe400078e00ff */
[----:B------:R-:W-:Y:S02]  /*2420*/  USHF.R.U32.HI UR4, URZ, 0x2, UR45 ;  /* 0x000000023f047899 */ /* 0x000fe4000801162d */
[----:B------:R-:W-:Y:S01]  /*2430*/  UISETP.GT.U32.AND UP0, UPT, UR45, 0x3, UPT ;  /* 0x000000032d00788c */ /* 0x000fe2000bf04070 */
[----:B------:R-:W-:Y:S01]  /*2440*/  SHF.R.S32.HI R13, RZ, 0x1f, R12 ;  /* 0x0000001fff0d7819 */ /* 0x000fe2000001140c */
[----:B------:R-:W-:Y:S01]  /*2450*/  ULOP3.LUT UR4, UR4, 0x1, URZ, 0xc0, !UPT ;  /* 0x0000000104047892 */ /* 0x000fe2000f8ec03f */
[----:B------:R-:W1:Y:S01]  /*2460*/  SYNCS.PHASECHK.TRANS64.TRYWAIT P0, [R155+UR46+0x10], R0 ;  /* 0x000010009b0075a7 */ /* 0x000e62000800016e */
[----:B------:R-:W-:-:S02]  /*2470*/  UISETP.LT.U32.AND UP0, UPT, UR43, 0x4, UP0 ;  /* 0x000000042b00788c */ /* 0x000fc40008701070 */
[----:B------:R-:W-:Y:S02]  /*2480*/  UISETP.NE.U32.AND UP1, UPT, UR4, 0x1, UPT ;  /* 0x000000010400788c */ /* 0x000fe4000bf25070 */
[----:B------:R-:W-:Y:S02]  /*2490*/  USEL UR5, URZ, 0x1, !UP0 ;  /* 0x000000013f057887 */ /* 0x000fe4000c000000 */
[----:B------:R-:W-:Y:S02]  /*24a0*/  UISETP.GT.U32.AND UP1, UPT, UR43, 0x3, !UP1 ;  /* 0x000000032b00788c */ /* 0x000fe4000cf24070 */
[----:B------:R-:W-:Y:S02]  /*24b0*/  ULOP3.LUT UR45, UR45, 0x3, URZ, 0xc0, !UPT ;  /* 0x000000032d2d7892 */ /* 0x000fe4000f8ec03f */
[----:B------:R-:W-:-:S04]  /*24c0*/  USEL UR4, URZ, 0x1, !UP1 ;  /* 0x000000013f047887 */ /* 0x000fc8000c800000 */
[----:B------:R-:W-:Y:S01]  /*24d0*/  ULOP3.LUT UR49, UR4, UR49, UR5, 0x96, !UPT ;  /* 0x0000003104317292 */ /* 0x000fe2000f8e9605 */
[----:B01----:R-:W-:Y:S11]  /*24e0*/  @!P0 BRA `(.L_x_30) ;  /* 0x00000094007c8947 */ /* 0x003ff60003800000 */
.L_x_312:
[----:B------:R-:W-:Y:S01]  /*24f0*/  IMAD.SHL.U32 R6, R18, 0x40, RZ ;  /* 0x0000004012067824 */ /* 0x000fe200078e00ff */
[----:B------:R-:W-:Y:S01]  /*2500*/  ULDC UR6, c[0x0][0x284] ;  /* 0x0000a10000067ab9 */ /* 0x000fe20000000800 */
[----:B------:R-:W-:Y:S01]  /*2510*/  IMAD.SHL.U32 R14, R2, 0x100, RZ ;  /* 0x00000100020e7824 */ /* 0x000fe200078e00ff */
[----:B------:R-:W-:Y:S01]  /*2520*/  SHF.R.S32.HI R161, RZ, 0x1f, R19 ;  /* 0x0000001fffa17819 */ /* 0x000fe20000011413 */
[----:B------:R-:W-:Y:S01]  /*2530*/  ULDC.64 UR4, c[0x0][0x5d0] ;  /* 0x0001740000047ab9 */ /* 0x000fe20000000a00 */
[----:B------:R-:W-:Y:S01]  /*2540*/  ISETP.GE.AND P0, PT, R6, UR6, PT ;  /* 0x0000000606007c0c */ /* 0x000fe2000bf06270 */
[----:B------:R-:W-:Y:S01]  /*2550*/  IMAD.WIDE.U32 R2, R19, UR4, R12 ;  /* 0x0000000413027c25 */ /* 0x000fe2000f8e000c */
[----:B------:R-:W-:Y:S02]  /*2560*/  SHF.R.S32.HI R15, RZ, 0x1f, R14 ;  /* 0x0000001fff0f7819 */ /* 0x000fe4000001140e */
[C---:B------:R-:W-:Y:S01]  /*2570*/  ISETP.GE.OR P0, PT, R14.reuse, R7, P0 ;  /* 0x000000070e00720c */ /* 0x040fe20000706670 */
[----:B0-----:R-:W-:Y:S01]  /*2580*/  IMAD R0, R161, UR4, RZ ;  /* 0x00000004a1007c24 */ /* 0x001fe2000f8e02ff */
[----:B------:R-:W-:-:S03]  /*2590*/  IADD3 R4, P1, R14, R2, RZ ;  /* 0x000000020e047210 */ /* 0x000fc60007f3e0ff */
[----:B------:R-:W-:-:S05]  /*25a0*/  IMAD R5, R19, UR5, R0 ;  /* 0x0000000513057c24 */ /* 0x000fca000f8e0200 */
[----:B------:R-:W-:-:S03]  /*25b0*/  IADD3.X R5, R15, R3, R5, P1, !PT ;  /* 0x000000030f057210 */ /* 0x000fc60000ffe405 */
[----:B------:R-:W-:Y:S05]  /*25c0*/  @P0 BRA `(.L_x_31) ;  /* 0x0000007c000c0947 */ /* 0x000fea0003800000 */
[----:B------:R-:W0:Y:S01]  /*25d0*/  LDC.64 R10, c[0x0][0x5c8] ;  /* 0x00017200ff0a7b82 */ /* 0x000e220000000a00 */
[----:B-----5:R-:W-:Y:S01]  /*25e0*/  FSETP.NEU.AND P0, PT, R22, RZ, PT ;  /* 0x000000ff1600720b */ /* 0x020fe20003f0d000 */
[----:B------:R-:W-:Y:S01]  /*25f0*/  IMAD R3, R154, -0x2, R7 ;  /* 0xfffffffe9a037824 */ /* 0x000fe200078e0207 */
[----:B------:R-:W-:Y:S01]  /*2600*/  BSSY B0, `(.L_x_31) ;  /* 0x00007bf000007945 */ /* 0x000fe20003800000 */
[----:B------:R-:W-:-:S04]  /*2610*/  IMAD.WIDE R168, R18, 0x40, R152 ;  /* 0x0000004012a87825 */ /* 0x000fc800078e0298 */
[----:B------:R-:W-:Y:S02]  /*2620*/  IMAD.IADD R0, R3, 0x1, -R14 ;  /* 0x0000000103007824 */ /* 0x000fe400078e0a0e */
[----:B------:R-:W-:-:S03]  /*2630*/  IMAD.IADD R2, R159, 0x1, -R6 ;  /* 0x000000019f027824 */ /* 0x000fc600078e0a06 */
[----:B------:R-:W-:-:S04]  /*2640*/  ISETP.GT.AND P2, PT, R0, RZ, PT ;  /* 0x000000ff0000720c */ /* 0x000fc80003f44270 */
[----:B------:R-:W-:Y:S01]  /*2650*/  ISETP.GT.AND P4, PT, R2, RZ, P2 ;  /* 0x000000ff0200720c */ /* 0x000fe20001784270 */
[-C--:B0-----:R-:W-:Y:S02]  /*2660*/  IMAD R3, R169, R10.reuse, RZ ;  /* 0x0000000aa9037224 */ /* 0x081fe400078e02ff */
[----:B------:R-:W-:-:S04]  /*2670*/  IMAD.WIDE.U32 R170, R168, R10, R4 ;  /* 0x0000000aa8aa7225 */ /* 0x000fc800078e0004 */
[----:B------:R-:W-:-:S04]  /*2680*/  IMAD R3, R168, R11, R3 ;  /* 0x0000000ba8037224 */ /* 0x000fc800078e0203 */
[----:B------:R-:W-:Y:S01]  /*2690*/  IMAD.IADD R175, R171, 0x1, R3 ;  /* 0x00000001abaf7824 */ /* 0x000fe200078e0203 */
[----:B------:R-:W-:Y:S06]  /*26a0*/  @!P0 BRA `(.L_x_32) ;  /* 0x0000005400988947 */ /* 0x000fec0003800000 */
[----:B------:R-:W0:Y:S01]  /*26b0*/  LDC.64 R20, c[0x0][0x5b8] ;  /* 0x00016e00ff147b82 */ /* 0x000e220000000a00 */
[----:B------:R-:W-:-:S07]  /*26c0*/  ULDC.64 UR4, c[0x0][0x5c0] ;  /* 0x0001700000047ab9 */ /* 0x000fce0000000a00 */
[----:B------:R-:W1:Y:S08]  /*26d0*/  LDC.64 R172, c[0x0][0x5b0] ;  /* 0x00016c00ffac7b82 */ /* 0x000e700000000a00 */
[----:B------:R-:W2:Y:S01]  /*26e0*/  LDC.64 R8, c[0x0][0x5a8] ;  /* 0x00016a00ff087b82 */ /* 0x000ea20000000a00 */
[-C--:B0-----:R-:W-:Y:S02]  /*26f0*/  IMAD R6, R161, R20.reuse, RZ ;  /* 0x00000014a1067224 */ /* 0x081fe400078e02ff */
[----:B------:R-:W-:-:S04]  /*2700*/  IMAD.WIDE.U32 R4, R19, R20, R12 ;  /* 0x0000001413047225 */ /* 0x000fc800078e000c */
[----:B------:R-:W-:Y:S01]  /*2710*/  IMAD R167, R19, R21, R6 ;  /* 0x0000001513a77224 */ /* 0x000fe200078e0206 */
[----:B------:R-:W-:Y:S01]  /*2720*/  IADD3 R160, P0, R14, R4, RZ ;  /* 0x000000040ea07210 */ /* 0x000fe20007f1e0ff */
[----:B-1----:R-:W-:-:S03]  /*2730*/  IMAD R3, R169, R172, RZ ;  /* 0x000000aca9037224 */ /* 0x002fc600078e02ff */
[----:B------:R-:W-:Y:S01]  /*2740*/  IADD3.X R161, R15, R5, R167, P0, !PT ;  /* 0x000000050fa17210 */ /* 0x000fe200007fe4a7 */
[C---:B------:R-:W-:Y:S02]  /*2750*/  IMAD R169, R168.reuse, R173, R3 ;  /* 0x000000ada8a97224 */ /* 0x040fe400078e0203 */
[----:B------:R-:W-:-:S04]  /*2760*/  IMAD.WIDE.U32 R4, R168, R172, R160 ;  /* 0x000000aca8047225 */ /* 0x000fc800078e00a0 */
[----:B------:R-:W-:Y:S01]  /*2770*/  IMAD.IADD R3, R5, 0x1, R169 ;  /* 0x0000000105037824 */ /* 0x000fe200078e02a9 */
[----:B--2---:R-:W-:-:S04]  /*2780*/  LEA R6, P0, R4, R8, 0x2 ;  /* 0x0000000804067211 */ /* 0x004fc800078010ff */
[----:B------:R-:W-:-:S05]  /*2790*/  LEA.HI.X R7, R4, R9, R3, 0x2, P0 ;  /* 0x0000000904077211 */ /* 0x000fca00000f1403 */
[----:B------:R0:W2:Y:S01]  /*27a0*/  @P4 LDG.E.LTC128B R3, desc[UR50][R6.64] ;  /* 0x0000003206034981 */ /* 0x0000a2000c1e1920 */
[----:B------:R-:W-:Y:S01]  /*27b0*/  IMAD.WIDE.U32 R4, R168, R172, R14 ;  /* 0x000000aca8047225 */ /* 0x000fe200078e000e */
[C---:B------:R-:W-:Y:S01]  /*27c0*/  SHF.L.U64.HI R165, R172.reuse, 0x3, R173 ;  /* 0x00000003aca57819 */ /* 0x040fe200000102ad */
[----:B------:R-:W-:Y:S02]  /*27d0*/  BSSY B1, `(.L_x_33) ;  /* 0x0000014000017945 */ /* 0x000fe40003800000 */
[----:B------:R-:W-:Y:S01]  /*27e0*/  IMAD.SHL.U32 R164, R172, 0x8, RZ ;  /* 0x00000008aca47824 */ /* 0x000fe200078e00ff */
[----:B------:R-:W-:Y:S02]  /*27f0*/  IADD3 R162, P0, R12, R4, RZ ;  /* 0x000000040ca27210 */ /* 0x000fe40007f1e0ff */
[----:B------:R-:W-:Y:S01]  /*2800*/  LEA R4, P1, R170, UR4, 0x2 ;  /* 0x00000004aa047c11 */ /* 0x000fe2000f8210ff */
[----:B------:R-:W-:Y:S01]  /*2810*/  IMAD.WIDE.U32 R164, R168, R172, R164 ;  /* 0x000000aca8a47225 */ /* 0x000fe200078e00a4 */
[----:B------:R-:W-:-:S02]  /*2820*/  IADD3.X R163, R13, R169, R5, P0, !PT ;  /* 0x000000a90da37210 */ /* 0x000fc400007fe405 */
[----:B------:R-:W-:Y:S02]  /*2830*/  LEA.HI.X R5, R170, UR5, R175, 0x2, P1 ;  /* 0x00000005aa057c11 */ /* 0x000fe400088f14af */
[----:B------:R-:W-:Y:S01]  /*2840*/  ISETP.GT.AND P0, PT, R0, 0x1, PT ;  /* 0x000000010000780c */ /* 0x000fe20003f04270 */
[----:B------:R-:W-:-:S03]  /*2850*/  IMAD.WIDE.U32 R162, R19, R20, R162 ;  /* 0x0000001413a27225 */ /* 0x000fc600078e00a2 */
[----:B------:R-:W-:Y:S01]  /*2860*/  ISETP.GT.AND P1, PT, R2, RZ, P0 ;  /* 0x000000ff0200720c */ /* 0x000fe20000724270 */
[----:B0-----:R-:W-:Y:S01]  /*2870*/  IMAD.IADD R7, R167, 0x1, R163 ;  /* 0x00000001a7077824 */ /* 0x001fe200078e02a3 */
[----:B------:R-:W-:-:S04]  /*2880*/  LEA R6, P3, R162, R8, 0x2 ;  /* 0x00000008a2067211 */ /* 0x000fc800078610ff */
[----:B------:R-:W-:Y:S02]  /*2890*/  LEA.HI.X R7, R162, R9, R7, 0x2, P3 ;  /* 0x00000009a2077211 */ /* 0x000fe400018f1407 */
[----:B--2---:R-:W-:-:S05]  /*28a0*/  LOP3.LUT R21, R3, 0xffffe000, RZ, 0xc0, !PT ;  /* 0xffffe00003157812 */ /* 0x004fca00078ec0ff */
[----:B------:R-:W-:-:S04]  /*28b0*/  FMUL R21, R21, R22 ;  /* 0x0000001615157220 */ /* 0x000fc80000400000 */
[----:B------:R-:W-:-:S05]  /*28c0*/  FFMA R21, R24, R23, R21 ;  /* 0x0000001718157223 */ /* 0x000fca0000000015 */
[----:B------:R-:W-:-:S05]  /*28d0*/  F2FP.TF32.F32.PACK_B R21, R21 ;  /* 0x00000015ff15723e */ /* 0x000fca00024050ff */
[----:B------:R0:W-:Y:S01]  /*28e0*/  @P4 STG.E desc[UR50][R4.64], R21 ;  /* 0x0000001504004986 */ /* 0x0001e2000c101932 */
[----:B------:R-:W-:Y:S05]  /*28f0*/  @!P1 BRA `(.L_x_34) ;  /* 0x0000000000049947 */ /* 0x000fea0003800000 */
[----:B------:R1:W5:Y:S02]  /*2900*/  LDG.E.LTC128B R3, desc[UR50][R6.64+0x4] ;  /* 0x0000043206037981 */ /* 0x000364000c1e1920 */
.L_x_34:
[----:B------:R-:W-:Y:S05]  /*2910*/  BSYNC B1 ;  /* 0x0000000000017941 */ /* 0x000fea0003800000 */
.L_x_33:
[----:B0----5:R-:W-:Y:S01]  /*2920*/  LOP3.LUT R21, R3, 0xffffe000, RZ, 0xc0, !PT ;  /* 0xffffe00003157812 */ /* 0x021fe200078ec0ff */
[----:B------:R-:W-:Y:S01]  /*2930*/  IMAD.IADD R169, R169, 0x1, R165 ;  /* 0x00000001a9a97824 */ /* 0x000fe200078e02a5 */
[----:B------:R-:W-:Y:S02]  /*2940*/  IADD3 R160, P3, R160, R164, RZ ;  /* 0x000000a4a0a07210 */ /* 0x000fe40007f7e0ff */
[----:B------:R-:W-:Y:S01]  /*2950*/  ISETP.GT.AND P2, PT, R2, 0x8, P2 ;  /* 0x000000080200780c */ /* 0x000fe20001744270 */
[----:B------:R-:W-:Y:S02]  /*2960*/  FMUL R18, R21, R22 ;  /* 0x0000001615127220 */ /* 0x000fe40000400000 */
[----:B------:R-:W-:Y:S01]  /*2970*/  IMAD.X R161, R169, 0x1, R161, P3 ;  /* 0x00000001a9a17824 */ /* 0x000fe200018e06a1 */
[----:B------:R-:W-:Y:S01]  /*2980*/  LEA R24, P3, R160, R8, 0x2 ;  /* 0x00000008a0187211 */ /* 0x000fe200078610ff */
[----:B------:R-:W-:Y:S01]  /*2990*/  FFMA R163, R25, R23, R18 ;  /* 0x0000001719a37223 */ /* 0x000fe20000000012 */
[----:B------:R-:W-:-:S02]  /*29a0*/  IMAD.MOV.U32 R18, RZ, RZ, R3 ;  /* 0x000000ffff127224 */ /* 0x000fc400078e0003 */
[----:B------:R-:W-:Y:S02]  /*29b0*/  LEA.HI.X R25, R160, R9, R161, 0x2, P3 ;  /* 0x00000009a0197211 */ /* 0x000fe400018f14a1 */
[----:B------:R-:W-:-:S05]  /*29c0*/  F2FP.TF32.F32.PACK_B R163, R163 ;  /* 0x000000a3ffa3723e */ /* 0x000fca00024050ff */
[----:B------:R0:W-:Y:S04]  /*29d0*/  @P1 STG.E desc[UR50][R4.64+0x4], R163 ;  /* 0x000004a304001986 */ /* 0x0001e8000c101932 */
[----:B------:R-:W2:Y:S01]  /*29e0*/  @P2 LDG.E.LTC128B R18, desc[UR50][R24.64] ;  /* 0x0000003218122981 */ /* 0x000ea2000c1e1920 */
[----:B------:R-:W-:Y:S01]  /*29f0*/  IADD3 R12, P1, P3, R12, R164, R14 ;  /* 0x000000a40c0c7210 */ /* 0x000fe20007b3e00e */
[----:B------:R-:W-:Y:S01]  /*2a00*/  BSSY B1, `(.L_x_35) ;  /* 0x0000011000017945 */ /* 0x000fe20003800000 */
[C---:B------:R-:W-:Y:S02]  /*2a10*/  SHF.L.U64.HI R11, R10.reuse, 0x5, R11 ;  /* 0x000000050a0b7819 */ /* 0x040fe4000001020b */
[----:B------:R-:W-:Y:S02]  /*2a20*/  IADD3.X R13, R13, R169, R15, P1, P3 ;  /* 0x000000a90d0d7210 */ /* 0x000fe40000fe640f */
[----:B------:R-:W-:-:S02]  /*2a30*/  LEA R10, P1, R10, R4, 0x5 ;  /* 0x000000040a0a7211 */ /* 0x000fc400078228ff */
[----:B------:R-:W-:Y:S01]  /*2a40*/  ISETP.GT.AND P0, PT, R2, 0x8, P0 ;  /* 0x000000080200780c */ /* 0x000fe20000704270 */
[----:B------:R-:W-:-:S04]  /*2a50*/  IMAD.WIDE.U32 R20, R19, R20, R12 ;  /* 0x0000001413147225 */ /* 0x000fc800078e000c */
[----:B------:R-:W-:Y:S01]  /*2a60*/  IMAD.X R11, R11, 0x1, R5, P1 ;  /* 0x000000010b0b7824 */ /* 0x000fe200008e0605 */
[----:B------:R-:W-:Y:S02]  /*2a70*/  LEA R8, P3, R20, R8, 0x2 ;  /* 0x0000000814087211 */ /* 0x000fe400078610ff */
[----:B--2---:R-:W-:-:S05]  /*2a80*/  LOP3.LUT R3, R18, 0xffffe000, RZ, 0xc0, !PT ;  /* 0xffffe00012037812 */ /* 0x004fca00078ec0ff */
[----:B------:R-:W-:-:S04]  /*2a90*/  FMUL R3, R3, R22 ;  /* 0x0000001603037220 */ /* 0x000fc80000400000 */
[----:B------:R-:W-:Y:S01]  /*2aa0*/  FFMA R13, R26, R23, R3 ;  /* 0x000000171a0d7223 */ /* 0x000fe20000000003 */
[----:B------:R-:W-:-:S04]  /*2ab0*/  IMAD.IADD R3, R167, 0x1, R21 ;  /* 0x00000001a7037824 */ /* 0x000fc800078e0215 */
[----:B------:R-:W-:Y:S02]  /*2ac0*/  F2FP.TF32.F32.PACK_B R13, R13 ;  /* 0x0000000dff0d723e */ /* 0x000fe400024050ff */
[----:B------:R-:W-:-:S03]  /*2ad0*/  LEA.HI.X R9, R20, R9, R3, 0x2, P3 ;  /* 0x0000000914097211 */ /* 0x000fc600018f1403 */
[----:B------:R0:W-:Y:S01]  /*2ae0*/  @P2 STG.E desc[UR50][R10.64], R13 ;  /* 0x0000000d0a002986 */ /* 0x0001e2000c101932 */
[----:B------:R-:W-:Y:S05]  /*2af0*/  @!P0 BRA `(.L_x_36) ;  /* 0x0000000000048947 */ /* 0x000fea0003800000 */
[----:B------:R2:W5:Y:S02]  /*2b00*/  LDG.E.LTC128B R18, desc[UR50][R8.64+0x4] ;  /* 0x0000043208127981 */ /* 0x000564000c1e1920 */
.L_x_36:
[----:B------:R-:W-:Y:S05]  /*2b10*/  BSYNC B1 ;  /* 0x0000000000017941 */ /* 0x000fea0003800000 */
.L_x_35:
[----:B-----5:R-:W-:Y:S01]  /*2b20*/  LOP3.LUT R3, R18, 0xffffe000, RZ, 0xc0, !PT ;  /* 0xffffe00012037812 */ /* 0x020fe200078ec0ff */
[----:B------:R-:W-:Y:S01]  /*2b30*/  BSSY B1, `(.L_x_37) ;  /* 0x0000009000017945 */ /* 0x000fe20003800000 */
[----:B------:R-:W-:-:S03]  /*2b40*/  ISETP.GT.AND P1, PT, R0, 0x8, PT ;  /* 0x000000080000780c */ /* 0x000fc60003f24270 */
[----:B------:R-:W-:Y:S01]  /*2b50*/  FMUL R12, R3, R22 ;  /* 0x00000016030c7220 */ /* 0x000fe20000400000 */
[----:B------:R-:W-:-:S03]  /*2b60*/  ISETP.GT.AND P2, PT, R2, RZ, P1 ;  /* 0x000000ff0200720c */ /* 0x000fc60000f44270 */
[----:B------:R-:W-:-:S05]  /*2b70*/  FFMA R27, R27, R23, R12 ;  /* 0x000000171b1b7223 */ /* 0x000fca000000000c */
[----:B------:R-:W-:-:S05]  /*2b80*/  F2FP.TF32.F32.PACK_B R27, R27 ;  /* 0x0000001bff1b723e */ /* 0x000fca00024050ff */
[----:B------:R3:W-:Y:S01]  /*2b90*/  @P0 STG.E desc[UR50][R10.64+0x4], R27 ;  /* 0x0000041b0a000986 */ /* 0x0007e2000c101932 */
[----:B------:R-:W-:Y:S05]  /*2ba0*/  @!P2 BRA `(.L_x_38) ;  /* 0x000000000004a947 */ /* 0x000fea0003800000 */
[----:B------:R4:W5:Y:S02]  /*2bb0*/  LDG.E.LTC128B R18, desc[UR50][R6.64+0x20] ;  /* 0x0000203206127981 */ /* 0x000964000c1e1920 */
.L_x_38:
[----:B------:R-:W-:Y:S05]  /*2bc0*/  BSYNC B1 ;  /* 0x0000000000017941 */ /* 0x000fea0003800000 */
.L_x_37:
        /* <DEDUP_REMOVED lines=10> */
.L_x_40:
[----:B------:R-:W-:Y:S05]  /*2c70*/  BSYNC B1 ;  /* 0x0000000000017941 */ /* 0x000fea0003800000 */
.L_x_39:
[----:B0----5:R-:W-:Y:S01]  /*2c80*/  LOP3.LUT R3, R18, 0xffffe000, RZ, 0xc0, !PT ;  /* 0xffffe00012037812 */ /* 0x021fe200078ec0ff */
[----:B------:R-:W-:Y:S01]  /*2c90*/  BSSY B1, `(.L_x_41) ;  /* 0x0000008000017945 */ /* 0x000fe20003800000 */
[----:B------:R-:W-:-:S03]  /*2ca0*/  ISETP.GT.AND P1, PT, R2, 0x8, P1 ;  /* 0x000000080200780c */ /* 0x000fc60000f24270 */
[----:B------:R-:W-:-:S04]  /*2cb0*/  FMUL R12, R3, R22 ;  /* 0x00000016030c7220 */ /* 0x000fc80000400000 */
[----:B------:R-:W-:-:S05]  /*2cc0*/  FFMA R29, R29, R23, R12 ;  /* 0x000000171d1d7223 */ /* 0x000fca000000000c */
[----:B------:R-:W-:-:S05]  /*2cd0*/  F2FP.TF32.F32.PACK_B R29, R29 ;  /* 0x0000001dff1d723e */ /* 0x000fca00024050ff */
[----:B------:R0:W-:Y:S01]  /*2ce0*/  @P3 STG.E desc[UR50][R4.64+0x24], R29 ;  /* 0x0000241d04003986 */ /* 0x0001e2000c101932 */
[----:B------:R-:W-:Y:S05]  /*2cf0*/  @!P1 BRA `(.L_x_42) ;  /* 0x0000000000049947 */ /* 0x000fea0003800000 */
[----:B------:R0:W5:Y:S02]  /*2d00*/  LDG.E.LTC128B R18, desc[UR50][R8.64+0x20] ;  /* 0x0000203208127981 */ /* 0x000164000c1e1920 */
.L_x_42:
[----:B------:R-:W-:Y:S05]  /*2d10*/  BSYNC B1 ;  /* 0x0000000000017941 */ /* 0x000fea0003800000 */
.L_x_41:
[----:B-----5:R-:W-:Y:S01]  /*2d20*/  LOP3.LUT R3, R18, 0xffffe000, RZ, 0xc0, !PT ;  /* 0xffffe00012037812 */ /* 0x020fe200078ec0ff */
        /* <DEDUP_REMOVED lines=8> */
.L_x_44:
[----:B------:R-:W-:Y:S05]  /*2db0*/  BSYNC B1 ;  /* 0x0000000000017941 */ /* 0x000fea0003800000 */
.L_x_43:
[----:B0----5:R-:W-:Y:S01]  /*2dc0*/  LOP3.LUT R3, R18, 0xffffe000, RZ, 0xc0, !PT ;  /* 0xffffe00012037812 */ /* 0x021fe200078ec0ff */
        /* <DEDUP_REMOVED lines=9> */
.L_x_46:
[----:B------:R-:W-:Y:S05]  /*2e60*/  BSYNC B1 ;  /* 0x0000000000017941 */ /* 0x000fea0003800000 */
.L_x_45:
        /* <DEDUP_REMOVED lines=10> */
.L_x_48:
[----:B------:R-:W-:Y:S05]  /*2f10*/  BSYNC B1 ;  /* 0x0000000000017941 */ /* 0x000fea0003800000 */
.L_x_47:
        /* <DEDUP_REMOVED lines=9> */
.L_x_50:
[----:B------:R-:W-:Y:S05]  /*2fb0*/  BSYNC B1 ;  /* 0x0000000000017941 */ /* 0x000fea0003800000 */
.L_x_49:
        /* <DEDUP_REMOVED lines=9> */
.L_x_52:
[----:B------:R-:W-:Y:S05]  /*3050*/  BSYNC B1 ;  /* 0x0000000000017941 */ /* 0x000fea0003800000 */
.L_x_51:
        /* <DEDUP_REMOVED lines=10> */
.L_x_54:
[----:B------:R-:W-:Y:S05]  /*3100*/  BSYNC B1 ;  /* 0x0000000000017941 */ /* 0x000fea0003800000 */
.L_x_53:
        /* <DEDUP_REMOVED lines=10> */
.L_x_56:
[----:B------:R-:W-:Y:S05]  /*31b0*/  BSYNC B1 ;  /* 0x0000000000017941 */ /* 0x000fea0003800000 */
.L_x_55:
        /* <DEDUP_REMOVED lines=9> */
.L_x_58:
[----:B------:R-:W-:Y:S05]  /*3250*/  BSYNC B1 ;  /* 0x0000000000017941 */ /* 0x000fea0003800000 */
.L_x_57:
        /* <DEDUP_REMOVED lines=9> */
.L_x_60:
[----:B------:R-:W-:Y:S05]  /*32f0*/  BSYNC B1 ;  /* 0x0000000000017941 */ /* 0x000fea0003800000 */
.L_x_59:
        /* <DEDUP_REMOVED lines=10> */
.L_x_62:
[----:B------:R-:W-:Y:S05]  /*33a0*/  BSYNC B1 ;  /* 0x0000000000017941 */ /* 0x000fea0003800000 */
.L_x_61:
        /* <DEDUP_REMOVED lines=10> */
.L_x_64:
[----:B------:R-:W-:Y:S05]  /*3450*/  BSYNC B1 ;  /* 0x0000000000017941 */ /* 0x000fea0003800000 */
.L_x_63:
        /* <DEDUP_REMOVED lines=9> */
.L_x_66:
[----:B------:R-:W-:Y:S05]  /*34f0*/  BSYNC B1 ;  /* 0x0000000000017941 */ /* 0x000fea0003800000 */
.L_x_65:
        /* <DEDUP_REMOVED lines=9> */
.L_x_68:
[----:B------:R-:W-:Y:S05]  /*3590*/  BSYNC B1 ;  /* 0x0000000000017941 */ /* 0x000fea0003800000 */
.L_x_67:
        /* <DEDUP_REMOVED lines=10> */
.L_x_70:
[----:B------:R-:W-:Y:S05]  /*3640*/  BSYNC B1 ;  /* 0x0000000000017941 */ /* 0x000fea0003800000 */
.L_x_69:
        /* <DEDUP_REMOVED lines=10> */
.L_x_72:
[----:B------:R-:W-:Y:S05]  /*36f0*/  BSYNC B1 ;  /* 0x0000000000017941 */ /* 0x000fea0003800000 */
.L_x_71:
        /* <DEDUP_REMOVED lines=9> */
.L_x_74:
[----:B------:R-:W-:Y:S05]  /*3790*/  BSYNC B1 ;  /* 0x0000000000017941 */ /* 0x000fea0003800000 */
.L_x_73:
        /* <DEDUP_REMOVED lines=9> */
.L_x_76:
[----:B------:R-:W-:Y:S05]  /*3830*/  BSYNC B1 ;  /* 0x0000000000017941 */ /* 0x000fea0003800000 */
.L_x_75:
        /* <DEDUP_REMOVED lines=10> */
.L_x_78:
[----:B------:R-:W-:Y:S05]  /*38e0*/  BSYNC B1 ;  /* 0x0000000000017941 */ /* 0x000fea0003800000 */
.L_x_77:
        /* <DEDUP_REMOVED lines=10> */
.L_x_80:
[----:B------:R-:W-:Y:S05]  /*3990*/  BSYNC B1 ;  /* 0x0000000000017941 */ /* 0x000fea0003800000 */
.L_x_79:
        /* <DEDUP_REMOVED lines=9> */
.L_x_82:
[----:B------:R-:W-:Y:S05]  /*3a30*/  BSYNC B1 ;  /* 0x0000000000017941 */ /* 0x000fea0003800000 */
.L_x_81:
        /* <DEDUP_REMOVED lines=9> */
.L_x_84:
[----:B------:R-:W-:Y:S05]  /*3ad0*/  BSYNC B1 ;  /* 0x0000000000017941 */ /* 0x000fea0003800000 */
.L_x_83:
        /* <DEDUP_REMOVED lines=10> */
.L_x_86:
[----:B------:R-:W-:Y:S05]  /*3b80*/  BSYNC B1 ;  /* 0x0000000000017941 */ /* 0x000fea0003800000 */
.L_x_85:
        /* <DEDUP_REMOVED lines=10> */
.L_x_88:
[----:B------:R-:W-:Y:S05]  /*3c30*/  BSYNC B1 ;  /* 0x0000000000017941 */ /* 0x000fea0003800000 */
.L_x_87:
        /* <DEDUP_REMOVED lines=9> */
.L_x_90:
[----:B------:R-:W-:Y:S05]  /*3cd0*/  BSYNC B1 ;  /* 0x0000000000017941 */ /* 0x000fea0003800000 */
.L_x_89:
        /* <DEDUP_REMOVED lines=9> */
.L_x_92:
[----:B------:R-:W-:Y:S05]  /*3d70*/  BSYNC B1 ;  /* 0x0000000000017941 */ /* 0x000fea0003800000 */
.L_x_91:
        /* <DEDUP_REMOVED lines=10> */
.L_x_94:
[----:B------:R-:W-:Y:S05]  /*3e20*/  BSYNC B1 ;  /* 0x0000000000017941 */ /* 0x000fea0003800000 */
.L_x_93:
        /* <DEDUP_REMOVED lines=10> */
.L_x_96:
[----:B------:R-:W-:Y:S05]  /*3ed0*/  BSYNC B1 ;  /* 0x0000000000017941 */ /* 0x000fea0003800000 */
.L_x_95:
        /* <DEDUP_REMOVED lines=9> */
.L_x_98:
[----:B------:R-:W-:Y:S05]  /*3f70*/  BSYNC B1 ;  /* 0x0000000000017941 */ /* 0x000fea0003800000 */
.L_x_97:
        /* <DEDUP_REMOVED lines=9> */
.L_x_100:
[----:B------:R-:W-:Y:S05]  /*4010*/  BSYNC B1 ;  /* 0x0000000000017941 */ /* 0x000fea0003800000 */
.L_x_99:
        /* <DEDUP_REMOVED lines=10> */
.L_x_102:
[----:B------:R-:W-:Y:S05]  /*40c0*/  BSYNC B1 ;  /* 0x0000000000017941 */ /* 0x000fea0003800000 */
.L_x_101:
        /* <DEDUP_REMOVED lines=10> */
.L_x_104:
[----:B------:R-:W-:Y:S05]  /*4170*/  BSYNC B1 ;  /* 0x0000000000017941 */ /* 0x000fea0003800000 */
.L_x_103:
        /* <DEDUP_REMOVED lines=9> */
.L_x_106:
[----:B------:R-:W-:Y:S05]  /*4210*/  BSYNC B1 ;  /* 0x0000000000017941 */ /* 0x000fea0003800000 */
.L_x_105:
        /* <DEDUP_REMOVED lines=9> */
.L_x_108:
[----:B------:R-:W-:Y:S05]  /*42b0*/  BSYNC B1 ;  /* 0x0000000000017941 */ /* 0x000fea0003800000 */
.L_x_107:
        /* <DEDUP_REMOVED lines=10> */
.L_x_110:
[----:B------:R-:W-:Y:S05]  /*4360*/  BSYNC B1 ;  /* 0x0000000000017941 */ /* 0x000fea0003800000 */
.L_x_109:
        /* <DEDUP_REMOVED lines=10> */
.L_x_112:
[----:B------:R-:W-:Y:S05]  /*4410*/  BSYNC B1 ;  /* 0x0000000000017941 */ /* 0x000fea0003800000 */
.L_x_111:
        /* <DEDUP_REMOVED lines=9> */
.L_x_114:
[----:B------:R-:W-:Y:S05]  /*44b0*/  BSYNC B1 ;  /* 0x0000000000017941 */ /* 0x000fea0003800000 */
.L_x_113:
        /* <DEDUP_REMOVED lines=9> */
.L_x_116:
[----:B------:R-:W-:Y:S05]  /*4550*/  BSYNC B1 ;  /* 0x0000000000017941 */ /* 0x000fea0003800000 */
.L_x_115:
        /* <DEDUP_REMOVED lines=10> */
.L_x_118:
[----:B------:R-:W-:Y:S05]  /*4600*/  BSYNC B1 ;  /* 0x0000000000017941 */ /* 0x000fea0003800000 */
.L_x_117:
        /* <DEDUP_REMOVED lines=10> */
.L_x_120:
[----:B------:R-:W-:Y:S05]  /*46b0*/  BSYNC B1 ;  /* 0x0000000000017941 */ /* 0x000fea0003800000 */
.L_x_119:
        /* <DEDUP_REMOVED lines=9> */
.L_x_122:
[----:B------:R-:W-:Y:S05]  /*4750*/  BSYNC B1 ;  /* 0x0000000000017941 */ /* 0x000fea0003800000 */
.L_x_121:
        /* <DEDUP_REMOVED lines=9> */
.L_x_124:
[----:B------:R-:W-:Y:S05]  /*47f0*/  BSYNC B1 ;  /* 0x0000000000017941 */ /* 0x000fea0003800000 */
.L_x_123:
        /* <DEDUP_REMOVED lines=10> */
.L_x_126:
[----:B------:R-:W-:Y:S05]  /*48a0*/  BSYNC B1 ;  /* 0x0000000000017941 */ /* 0x000fea0003800000 */
.L_x_125:
        /* <DEDUP_REMOVED lines=10> */
.L_x_128:
[----:B------:R-:W-:Y:S05]  /*4950*/  BSYNC B1 ;  /* 0x0000000000017941 */ /* 0x000fea0003800000 */
.L_x_127:
        /* <DEDUP_REMOVED lines=9> */
.L_x_130:
[----:B------:R-:W-:Y:S05]  /*49f0*/  BSYNC B1 ;  /* 0x0000000000017941 */ /* 0x000fea0003800000 */
.L_x_129:
        /* <DEDUP_REMOVED lines=9> */
.L_x_132:
[----:B------:R-:W-:Y:S05]  /*4a90*/  BSYNC B1 ;  /* 0x0000000000017941 */ /* 0x000fea0003800000 */
.L_x_131:
        /* <DEDUP_REMOVED lines=10> */
.L_x_134:
[----:B------:R-:W-:Y:S05]  /*4b40*/  BSYNC B1 ;  /* 0x0000000000017941 */ /* 0x000fea0003800000 */
.L_x_133:
        /* <DEDUP_REMOVED lines=10> */
.L_x_136:
[----:B------:R-:W-:Y:S05]  /*4bf0*/  BSYNC B1 ;  /* 0x0000000000017941 */ /* 0x000fea0003800000 */
.L_x_135:
        /* <DEDUP_REMOVED lines=9> */
.L_x_138:
[----:B------:R-:W-:Y:S05]  /*4c90*/  BSYNC B1 ;  /* 0x0000000000017941 */ /* 0x000fea0003800000 */
.L_x_137:
        /* <DEDUP_REMOVED lines=9> */
.L_x_140:
[----:B------:R-:W-:Y:S05]  /*4d30*/  BSYNC B1 ;  /* 0x0000000000017941 */ /* 0x000fea0003800000 */
.L_x_139:
        /* <DEDUP_REMOVED lines=10> */
.L_x_142:
[----:B------:R-:W-:Y:S05]  /*4de0*/  BSYNC B1 ;  /* 0x0000000000017941 */ /* 0x000fea0003800000 */
.L_x_141:
        /* <DEDUP_REMOVED lines=10> */
.L_x_144:
[----:B------:R-:W-:Y:S05]  /*4e90*/  BSYNC B1 ;  /* 0x0000000000017941 */ /* 0x000fea0003800000 */
.L_x_143:
        /* <DEDUP_REMOVED lines=9> */
.L_x_146:
[----:B------:R-:W-:Y:S05]  /*4f30*/  BSYNC B1 ;  /* 0x0000000000017941 */ /* 0x000fea0003800000 */
.L_x_145:
        /* <DEDUP_REMOVED lines=9> */
.L_x_148:
[----:B------:R-:W-:Y:S05]  /*4fd0*/  BSYNC B1 ;  /* 0x0000000000017941 */ /* 0x000fea0003800000 */
.L_x_147:
        /* <DEDUP_REMOVED lines=10> */
.L_x_150:
[----:B------:R-:W-:Y:S05]  /*5080*/  BSYNC B1 ;  /* 0x0000000000017941 */ /* 0x000fea0003800000 */
.L_x_149:
        /* <DEDUP_REMOVED lines=10> */
.L_x_152:
[----:B------:R-:W-:Y:S05]  /*5130*/  BSYNC B1 ;  /* 0x0000000000017941 */ /* 0x000fea0003800000 */
.L_x_151:
        /* <DEDUP_REMOVED lines=9> */
.L_x_154:
[----:B------:R-:W-:Y:S05]  /*51d0*/  BSYNC B1 ;  /* 0x0000000000017941 */ /* 0x000fea0003800000 */
.L_x_153:
        /* <DEDUP_REMOVED lines=9> */
.L_x_156:
[----:B------:R-:W-:Y:S05]  /*5270*/  BSYNC B1 ;  /* 0x0000000000017941 */ /* 0x000fea0003800000 */
.L_x_155:
        /* <DEDUP_REMOVED lines=10> */
.L_x_158:
[----:B------:R-:W-:Y:S05]  /*5320*/  BSYNC B1 ;  /* 0x0000000000017941 */ /* 0x000fea0003800000 */
.L_x_157:
        /* <DEDUP_REMOVED lines=10> */
.L_x_160:
[----:B------:R-:W-:Y:S05]  /*53d0*/  BSYNC B1 ;  /* 0x0000000000017941 */ /* 0x000fea0003800000 */
.L_x_159:
        /* <DEDUP_REMOVED lines=9> */
.L_x_162:
[----:B------:R-:W-:Y:S05]  /*5470*/  BSYNC B1 ;  /* 0x0000000000017941 */ /* 0x000fea0003800000 */
.L_x_161:
        /* <DEDUP_REMOVED lines=9> */
.L_x_164:
[----:B------:R-:W-:Y:S05]  /*5510*/  BSYNC B1 ;  /* 0x0000000000017941 */ /* 0x000fea0003800000 */
.L_x_163:
        /* <DEDUP_REMOVED lines=10> */
.L_x_166:
[----:B------:R-:W-:Y:S05]  /*55c0*/  BSYNC B1 ;  /* 0x0000000000017941 */ /* 0x000fea0003800000 */
.L_x_165:
        /* <DEDUP_REMOVED lines=10> */
.L_x_168:
[----:B------:R-:W-:Y:S05]  /*5670*/  BSYNC B1 ;  /* 0x0000000000017941 */ /* 0x000fea0003800000 */
.L_x_167:
        /* <DEDUP_REMOVED lines=9> */
.L_x_170:
[----:B------:R-:W-:Y:S05]  /*5710*/  BSYNC B1 ;  /* 0x0000000000017941 */ /* 0x000fea0003800000 */
.L_x_169:
        /* <DEDUP_REMOVED lines=9> */
.L_x_172:
[----:B------:R-:W-:Y:S05]  /*57b0*/  BSYNC B1 ;  /* 0x0000000000017941 */ /* 0x000fea0003800000 */
.L_x_171:
        /* <DEDUP_REMOVED lines=10> */
.L_x_174:
[----:B------:R-:W-:Y:S05]  /*5860*/  BSYNC B1 ;  /* 0x0000000000017941 */ /* 0x000fea0003800000 */
.L_x_173:
        /* <DEDUP_REMOVED lines=10> */
.L_x_176:
[----:B------:R-:W-:Y:S05]  /*5910*/  BSYNC B1 ;  /* 0x0000000000017941 */ /* 0x000fea0003800000 */
.L_x_175:
        /* <DEDUP_REMOVED lines=9> */
.L_x_178:
[----:B------:R-:W-:Y:S05]  /*59b0*/  BSYNC B1 ;  /* 0x0000000000017941 */ /* 0x000fea0003800000 */
.L_x_177:
        /* <DEDUP_REMOVED lines=9> */
.L_x_180:
[----:B------:R-:W-:Y:S05]  /*5a50*/  BSYNC B1 ;  /* 0x0000000000017941 */ /* 0x000fea0003800000 */
.L_x_179:
        /* <DEDUP_REMOVED lines=10> */
.L_x_182:
[----:B------:R-:W-:Y:S05]  /*5b00*/  BSYNC B1 ;  /* 0x0000000000017941 */ /* 0x000fea0003800000 */
.L_x_181:
        /* <DEDUP_REMOVED lines=10> */
.L_x_184:
[----:B------:R-:W-:Y:S05]  /*5bb0*/  BSYNC B1 ;  /* 0x0000000000017941 */ /* 0x000fea0003800000 */
.L_x_183:
        /* <DEDUP_REMOVED lines=9> */
.L_x_186:
[----:B------:R-:W-:Y:S05]  /*5c50*/  BSYNC B1 ;  /* 0x0000000000017941 */ /* 0x000fea0003800000 */
.L_x_185:
        /* <DEDUP_REMOVED lines=9> */
.L_x_188:
[----:B------:R-:W-:Y:S05]  /*5cf0*/  BSYNC B1 ;  /* 0x0000000000017941 */ /* 0x000fea0003800000 */
.L_x_187:
        /* <DEDUP_REMOVED lines=10> */
.L_x_190:
[----:B------:R-:W-:Y:S05]  /*5da0*/  BSYNC B1 ;  /* 0x0000000000017941 */ /* 0x000fea0003800000 */
.L_x_189:
        /* <DEDUP_REMOVED lines=10> */
.L_x_192:
[----:B------:R-:W-:Y:S05]  /*5e50*/  BSYNC B1 ;  /* 0x0000000000017941 */ /* 0x000fea0003800000 */
.L_x_191:
        /* <DEDUP_REMOVED lines=9> */
.L_x_194:
[----:B------:R-:W-:Y:S05]  /*5ef0*/  BSYNC B1 ;  /* 0x0000000000017941 */ /* 0x000fea0003800000 */
.L_x_193:
        /* <DEDUP_REMOVED lines=9> */
.L_x_196:
[----:B------:R-:W-:Y:S05]  /*5f90*/  BSYNC B1 ;  /* 0x0000000000017941 */ /* 0x000fea0003800000 */
.L_x_195:
        /* <DEDUP_REMOVED lines=10> */
.L_x_198:
[----:B------:R-:W-:Y:S05]  /*6040*/  BSYNC B1 ;  /* 0x0000000000017941 */ /* 0x000fea0003800000 */
.L_x_197:
        /* <DEDUP_REMOVED lines=10> */
.L_x_200:
[----:B------:R-:W-:Y:S05]  /*60f0*/  BSYNC B1 ;  /* 0x0000000000017941 */ /* 0x000fea0003800000 */
.L_x_199:
        /* <DEDUP_REMOVED lines=9> */
.L_x_202:
[----:B------:R-:W-:Y:S05]  /*6190*/  BSYNC B1 ;  /* 0x0000000000017941 */ /* 0x000fea0003800000 */
.L_x_201:
        /* <DEDUP_REMOVED lines=9> */
.L_x_204:
[----:B------:R-:W-:Y:S05]  /*6230*/  BSYNC B1 ;  /* 0x0000000000017941 */ /* 0x000fea0003800000 */
.L_x_203:
        /* <DEDUP_REMOVED lines=10> */
.L_x_206:
[----:B------:R-:W-:Y:S05]  /*62e0*/  BSYNC B1 ;  /* 0x0000000000017941 */ /* 0x000fea0003800000 */
.L_x_205:
        /* <DEDUP_REMOVED lines=10> */
.L_x_208:
[----:B------:R-:W-:Y:S05]  /*6390*/  BSYNC B1 ;  /* 0x0000000000017941 */ /* 0x000fea0003800000 */
.L_x_207:
        /* <DEDUP_REMOVED lines=9> */
.L_x_210:
[----:B------:R-:W-:Y:S05]  /*6430*/  BSYNC B1 ;  /* 0x0000000000017941 */ /* 0x000fea0003800000 */
.L_x_209:
        /* <DEDUP_REMOVED lines=9> */
.L_x_212:
[----:B------:R-:W-:Y:S05]  /*64d0*/  BSYNC B1 ;  /* 0x0000000000017941 */ /* 0x000fea0003800000 */
.L_x_211:
        /* <DEDUP_REMOVED lines=10> */
.L_x_214:
[----:B------:R-:W-:Y:S05]  /*6580*/  BSYNC B1 ;  /* 0x0000000000017941 */ /* 0x000fea0003800000 */
.L_x_213:
        /* <DEDUP_REMOVED lines=10> */
.L_x_216:
[----:B------:R-:W-:Y:S05]  /*6630*/  BSYNC B1 ;  /* 0x0000000000017941 */ /* 0x000fea0003800000 */
.L_x_215:
        /* <DEDUP_REMOVED lines=9> */
.L_x_218:
[----:B------:R-:W-:Y:S05]  /*66d0*/  BSYNC B1 ;  /* 0x0000000000017941 */ /* 0x000fea0003800000 */
.L_x_217:
        /* <DEDUP_REMOVED lines=9> */
.L_x_220:
[----:B------:R-:W-:Y:S05]  /*6770*/  BSYNC B1 ;  /* 0x0000000000017941 */ /* 0x000fea0003800000 */
.L_x_219:
        /* <DEDUP_REMOVED lines=10> */
.L_x_222:
[----:B------:R-:W-:Y:S05]  /*6820*/  BSYNC B1 ;  /* 0x0000000000017941 */ /* 0x000fea0003800000 */
.L_x_221:
        /* <DEDUP_REMOVED lines=10> */
.L_x_224:
[----:B------:R-:W-:Y:S05]  /*68d0*/  BSYNC B1 ;  /* 0x0000000000017941 */ /* 0x000fea0003800000 */
.L_x_223:
        /* <DEDUP_REMOVED lines=9> */
.L_x_226:
[----:B------:R-:W-:Y:S05]  /*6970*/  BSYNC B1 ;  /* 0x0000000000017941 */ /* 0x000fea0003800000 */
.L_x_225:
        /* <DEDUP_REMOVED lines=9> */
.L_x_228:
[----:B------:R-:W-:Y:S05]  /*6a10*/  BSYNC B1 ;  /* 0x0000000000017941 */ /* 0x000fea0003800000 */
.L_x_227:
        /* <DEDUP_REMOVED lines=10> */
.L_x_230:
[----:B------:R-:W-:Y:S05]  /*6ac0*/  BSYNC B1 ;  /* 0x0000000000017941 */ /* 0x000fea0003800000 */
.L_x_229:
        /* <DEDUP_REMOVED lines=10> */
.L_x_232:
[----:B------:R-:W-:Y:S05]  /*6b70*/  BSYNC B1 ;  /* 0x0000000000017941 */ /* 0x000fea0003800000 */
.L_x_231:
        /* <DEDUP_REMOVED lines=9> */
.L_x_234:
[----:B------:R-:W-:Y:S05]  /*6c10*/  BSYNC B1 ;  /* 0x0000000000017941 */ /* 0x000fea0003800000 */
.L_x_233:
        /* <DEDUP_REMOVED lines=9> */
.L_x_236:
[----:B------:R-:W-:Y:S05]  /*6cb0*/  BSYNC B1 ;  /* 0x0000000000017941 */ /* 0x000fea0003800000 */
.L_x_235:
        /* <DEDUP_REMOVED lines=10> */
.L_x_238:
[----:B------:R-:W-:Y:S05]  /*6d60*/  BSYNC B1 ;  /* 0x0000000000017941 */ /* 0x000fea0003800000 */
.L_x_237:
        /* <DEDUP_REMOVED lines=10> */
.L_x_240:
[----:B------:R-:W-:Y:S05]  /*6e10*/  BSYNC B1 ;  /* 0x0000000000017941 */ /* 0x000fea0003800000 */
.L_x_239:
        /* <DEDUP_REMOVED lines=9> */
.L_x_242:
[----:B------:R-:W-:Y:S05]  /*6eb0*/  BSYNC B1 ;  /* 0x0000000000017941 */ /* 0x000fea0003800000 */
.L_x_241:
        /* <DEDUP_REMOVED lines=9> */
.L_x_244:
[----:B------:R-:W-:Y:S05]  /*6f50*/  BSYNC B1 ;  /* 0x0000000000017941 */ /* 0x000fea0003800000 */
.L_x_243:
        /* <DEDUP_REMOVED lines=10> */
.L_x_246:
[----:B------:R-:W-:Y:S05]  /*7000*/  BSYNC B1 ;  /* 0x0000000000017941 */ /* 0x000fea0003800000 */
.L_x_245:
        /* <DEDUP_REMOVED lines=10> */
.L_x_248:
[----:B------:R-:W-:Y:S05]  /*70b0*/  BSYNC B1 ;  /* 0x0000000000017941 */ /* 0x000fea0003800000 */
.L_x_247:
        /* <DEDUP_REMOVED lines=9> */
.L_x_250:
[----:B------:R-:W-:Y:S05]  /*7150*/  BSYNC B1 ;  /* 0x0000000000017941 */ /* 0x000fea0003800000 */
.L_x_249:
        /* <DEDUP_REMOVED lines=9> */
.L_x_252:
[----:B------:R-:W-:Y:S05]  /*71f0*/  BSYNC B1 ;  /* 0x0000000000017941 */ /* 0x000fea0003800000 */
.L_x_251:
        /* <DEDUP_REMOVED lines=10> */
.L_x_254:
[----:B------:R-:W-:Y:S05]  /*72a0*/  BSYNC B1 ;  /* 0x0000000000017941 */ /* 0x000fea0003800000 */
.L_x_253:
        /* <DEDUP_REMOVED lines=10> */
.L_x_256:
[----:B------:R-:W-:Y:S05]  /*7350*/  BSYNC B1 ;  /* 0x0000000000017941 */ /* 0x000fea0003800000 */
.L_x_255:
        /* <DEDUP_REMOVED lines=9> */
.L_x_258:
[----:B------:R-:W-:Y:S05]  /*73f0*/  BSYNC B1 ;  /* 0x0000000000017941 */ /* 0x000fea0003800000 */
.L_x_257:
        /* <DEDUP_REMOVED lines=9> */
.L_x_260:
[----:B------:R-:W-:Y:S05]  /*7490*/  BSYNC B1 ;  /* 0x0000000000017941 */ /* 0x000fea0003800000 */
.L_x_259:
        /* <DEDUP_REMOVED lines=10> */
.L_x_262:
[----:B------:R-:W-:Y:S05]  /*7540*/  BSYNC B1 ;  /* 0x0000000000017941 */ /* 0x000fea0003800000 */
.L_x_261:
        /* <DEDUP_REMOVED lines=10> */
.L_x_264:
[----:B------:R-:W-:Y:S05]  /*75f0*/  BSYNC B1 ;  /* 0x0000000000017941 */ /* 0x000fea0003800000 */
.L_x_263:
        /* <DEDUP_REMOVED lines=9> */
.L_x_266:
[----:B------:R-:W-:Y:S05]  /*7690*/  BSYNC B1 ;  /* 0x0000000000017941 */ /* 0x000fea0003800000 */
.L_x_265:
        /* <DEDUP_REMOVED lines=9> */
.L_x_268:
[----:B------:R-:W-:Y:S05]  /*7730*/  BSYNC B1 ;  /* 0x0000000000017941 */ /* 0x000fea0003800000 */
.L_x_267:
        /* <DEDUP_REMOVED lines=10> */
.L_x_270:
[----:B------:R-:W-:Y:S05]  /*77e0*/  BSYNC B1 ;  /* 0x0000000000017941 */ /* 0x000fea0003800000 */
.L_x_269:
        /* <DEDUP_REMOVED lines=10> */
.L_x_272:
[----:B------:R-:W-:Y:S05]  /*7890*/  BSYNC B1 ;  /* 0x0000000000017941 */ /* 0x000fea0003800000 */
.L_x_271:
        /* <DEDUP_REMOVED lines=9> */
.L_x_274:
[----:B------:R-:W-:Y:S05]  /*7930*/  BSYNC B1 ;  /* 0x0000000000017941 */ /* 0x000fea0003800000 */
.L_x_273:
        /* <DEDUP_REMOVED lines=9> */
.L_x_276:
[----:B------:R-:W-:Y:S05]  /*79d0*/  BSYNC B1 ;  /* 0x0000000000017941 */ /* 0x000fea0003800000 */
.L_x_275:
        /* <DEDUP_REMOVED lines=10> */
.L_x_278:
[----:B------:R-:W-:Y:S05]  /*7a80*/  BSYNC B1 ;  /* 0x0000000000017941 */ /* 0x000fea0003800000 */
.L_x_277:
        /* <DEDUP_REMOVED lines=10> */
.L_x_280:
[----:B------:R-:W-:Y:S05]  /*7b30*/  BSYNC B1 ;  /* 0x0000000000017941 */ /* 0x000fea0003800000 */
.L_x_279:
        /* <DEDUP_REMOVED lines=9> */
.L_x_282:
[----:B------:R-:W-:Y:S05]  /*7bd0*/  BSYNC B1 ;  /* 0x0000000000017941 */ /* 0x000fea0003800000 */
.L_x_281:
[----:B-----5:R-:W-:Y:S01]  /*7be0*/  LOP3.LUT R3, R18, 0xffffe000, RZ, 0xc0, !PT ;  /* 0xffffe00012037812 */ /* 0x020fe200078ec0ff */
[----:B0-----:R-:W-:Y:S01]  /*7bf0*/  @P1 IMAD.MOV.U32 R4, RZ, RZ, R10 ;  /* 0x000000ffff041224 */ /* 0x001fe200078e000a */
[----:B------:R-:W-:Y:S01]  /*7c00*/  ISETP.GT.AND P0, PT, R2, 0x8, P0 ;  /* 0x000000080200780c */ /* 0x000fe20000704270 */
[----:B------:R-:W-:Y:S01]  /*7c10*/  @P1 IMAD.MOV.U32 R5, RZ, RZ, R11 ;  /* 0x000000ffff051224 */ /* 0x000fe200078e000b */
[----:B------:R-:W-:Y:S01]  /*7c20*/  BSSY B1, `(.L_x_283) ;  /* 0x0000007000017945 */ /* 0x000fe20003800000 */
[----:B------:R-:W-:-:S04]  /*7c30*/  FMUL R3, R3, R22 ;  /* 0x0000001603037220 */ /* 0x000fc80000400000 */
[----:B------:R-:W-:-:S05]  /*7c40*/  FFMA R3, R150, R23, R3 ;  /* 0x0000001796037223 */ /* 0x000fca0000000003 */
[----:B------:R-:W-:-:S05]  /*7c50*/  F2FP.TF32.F32.PACK_B R3, R3 ;  /* 0x00000003ff03723e */ /* 0x000fca00024050ff */
[----:B------:R0:W-:Y:S01]  /*7c60*/  @P1 STG.E desc[UR50][R4.64+0x3e0], R3 ;  /* 0x0003e00304001986 */ /* 0x0001e2000c101932 */
[----:B------:R-:W-:Y:S05]  /*7c70*/  @!P0 BRA `(.L_x_284) ;  /* 0x0000000000048947 */ /* 0x000fea0003800000 */
[----:B------:R0:W5:Y:S02]  /*7c80*/  LDG.E.LTC128B R18, desc[UR50][R8.64+0x3e4] ;  /* 0x0003e43208127981 */ /* 0x000164000c1e1920 */
.L_x_284:
[----:B------:R-:W-:Y:S05]  /*7c90*/  BSYNC B1 ;  /* 0x0000000000017941 */ /* 0x000fea0003800000 */
.L_x_283:
[----:B------:R-:W-:Y:S05]  /*7ca0*/  @!P0 BRA `(.L_x_285) ;  /* 0x0000002400508947 */ /* 0x000fea0003800000 */
[----:B0----5:R-:W-:-:S05]  /*7cb0*/  LOP3.LUT R3, R18, 0xffffe000, RZ, 0xc0, !PT ;  /* 0xffffe00012037812 */ /* 0x021fca00078ec0ff */
[----:B------:R-:W-:-:S04]  /*7cc0*/  FMUL R0, R3, R22 ;  /* 0x0000001603007220 */ /* 0x000fc80000400000 */
[----:B------:R-:W-:-:S05]  /*7cd0*/  FFMA R151, R151, R23, R0 ;  /* 0x0000001797977223 */ /* 0x000fca0000000000 */
[----:B------:R-:W-:-:S05]  /*7ce0*/  F2FP.TF32.F32.PACK_B R151, R151 ;  /* 0x00000097ff97723e */ /* 0x000fca00024050ff */
[----:B------:R0:W-:Y:S01]  /*7cf0*/  STG.E desc[UR50][R10.64+0x3e4], R151 ;  /* 0x0003e4970a007986 */ /* 0x0001e2000c101932 */
[----:B------:R-:W-:Y:S05]  /*7d00*/  BRA `(.L_x_285) ;  /* 0x0000002400387947 */ /* 0x000fea0003800000 */
.L_x_32:
[----:B------:R-:W-:Y:S01]  /*7d10*/  ULDC.64 UR4, c[0x0][0x5c0] ;  /* 0x0001700000047ab9 */ /* 0x000fe20000000a00 */
[----:B------:R-:W-:Y:S01]  /*7d20*/  ISETP.GT.AND P1, PT, R0, 0x1, PT ;  /* 0x000000010000780c */ /* 0x000fe20003f24270 */
[-C--:B------:R-:W-:Y:S01]  /*7d30*/  FMUL R3, R24, R23.reuse ;  /* 0x0000001718037220 */ /* 0x080fe20000400000 */
[----:B------:R-:W-:Y:S01]  /*7d40*/  LEA R4, P0, R170, UR4, 0x2 ;  /* 0x00000004aa047c11 */ /* 0x000fe2000f8010ff */
[-C--:B------:R-:W-:Y:S01]  /*7d50*/  FMUL R25, R25, R23.reuse ;  /* 0x0000001719197220 */ /* 0x080fe20000400000 */
[----:B------:R-:W-:Y:S01]  /*7d60*/  ISETP.GT.AND P3, PT, R2, RZ, P1 ;  /* 0x000000ff0200720c */ /* 0x000fe20000f64270 */
[----:B------:R-:W-:Y:S01]  /*7d70*/  FMUL R9, R26, R23 ;  /* 0x000000171a097220 */ /* 0x000fe20000400000 */
[----:B------:R-:W-:Y:S01]  /*7d80*/  F2FP.TF32.F32.PACK_B R3, R3 ;  /* 0x00000003ff03723e */ /* 0x000fe200024050ff */
[-C--:B------:R-:W-:Y:S01]  /*7d90*/  FMUL R27, R27, R23.reuse ;  /* 0x000000171b1b7220 */ /* 0x080fe20000400000 */
[----:B------:R-:W-:Y:S01]  /*7da0*/  LEA.HI.X R5, R170, UR5, R175, 0x2, P0 ;  /* 0x00000005aa057c11 */ /* 0x000fe200080f14af */
[-C--:B------:R-:W-:Y:S01]  /*7db0*/  FMUL R29, R29, R23.reuse ;  /* 0x000000171d1d7220 */ /* 0x080fe20000400000 */
[----:B------:R-:W-:Y:S01]  /*7dc0*/  ISETP.GT.AND P2, PT, R2, 0x8, P2 ;  /* 0x000000080200780c */ /* 0x000fe20001744270 */
[-C--:B------:R-:W-:Y:S01]  /*7dd0*/  FMUL R31, R31, R23.reuse ;  /* 0x000000171f1f7220 */ /* 0x080fe20000400000 */
[----:B------:R-:W-:Y:S01]  /*7de0*/  ISETP.GT.AND P0, PT, R0, 0x8, PT ;  /* 0x000000080000780c */ /* 0x000fe20003f04270 */
[----:B------:R0:W-:Y:S01]  /*7df0*/  @P4 STG.E desc[UR50][R4.64], R3 ;  /* 0x0000000304004986 */ /* 0x0001e2000c101932 */
[C---:B------:R-:W-:Y:S01]  /*7e00*/  SHF.L.U64.HI R11, R10.reuse, 0x5, R11 ;  /* 0x000000050a0b7819 */ /* 0x040fe2000001020b */
[-C--:B------:R-:W-:Y:S01]  /*7e10*/  FMUL R33, R33, R23.reuse ;  /* 0x0000001721217220 */ /* 0x080fe20000400000 */
[----:B------:R-:W-:Y:S01]  /*7e20*/  LEA R6, P4, R10, R4, 0x5 ;  /* 0x000000040a067211 */ /* 0x000fe200078828ff */
[----:B------:R-:W-:Y:S01]  /*7e30*/  FMUL R35, R35, R23 ;  /* 0x0000001723237220 */ /* 0x000fe20000400000 */
[----:B------:R-:W-:Y:S01]  /*7e40*/  F2FP.TF32.F32.PACK_B R25, R25 ;  /* 0x00000019ff19723e */ /* 0x000fe200024050ff */
[----:B------:R-:W-:Y:S01]  /*7e50*/  FMUL R37, R37, R23 ;  /* 0x0000001725257220 */ /* 0x000fe20000400000 */
[C---:B------:R-:W-:Y:S01]  /*7e60*/  ISETP.GT.AND P1, PT, R2.reuse, 0x8, P1 ;  /* 0x000000080200780c */ /* 0x040fe20000f24270 */
[----:B------:R-:W-:Y:S01]  /*7e70*/  IMAD.X R7, R11, 0x1, R5, P4 ;  /* 0x000000010b077824 */ /* 0x000fe200020e0605 */
[----:B------:R-:W-:Y:S01]  /*7e80*/  ISETP.GT.AND P5, PT, R2, RZ, P0 ;  /* 0x000000ff0200720c */ /* 0x000fe200007a4270 */
[----:B------:R-:W-:Y:S01]  /*7e90*/  @P3 STG.E desc[UR50][R4.64+0x4], R25 ;  /* 0x0000041904003986 */ /* 0x000fe2000c101932 */
[----:B------:R-:W-:Y:S01]  /*7ea0*/  F2FP.TF32.F32.PACK_B R9, R9 ;  /* 0x00000009ff09723e */ /* 0x000fe200024050ff */
[-C--:B0-----:R-:W-:Y:S01]  /*7eb0*/  FMUL R3, R28, R23.reuse ;  /* 0x000000171c037220 */ /* 0x081fe20000400000 */
[----:B------:R-:W-:Y:S01]  /*7ec0*/  ISETP.GT.AND P3, PT, R0, 0x9, PT ;  /* 0x000000090000780c */ /* 0x000fe20003f64270 */
[----:B------:R-:W-:Y:S01]  /*7ed0*/  FMUL R11, R30, R23 ;  /* 0x000000171e0b7220 */ /* 0x000fe20000400000 */
[----:B------:R-:W-:Y:S01]  /*7ee0*/  F2FP.TF32.F32.PACK_B R27, R27 ;  /* 0x0000001bff1b723e */ /* 0x000fe200024050ff */
[----:B------:R0:W-:Y:S01]  /*7ef0*/  @P2 STG.E desc[UR50][R6.64], R9 ;  /* 0x0000000906002986 */ /* 0x0001e2000c101932 */
[----:B------:R-:W-:Y:S01]  /*7f00*/  F2FP.TF32.F32.PACK_B R3, R3 ;  /* 0x00000003ff03723e */ /* 0x000fe200024050ff */
[-C--:B------:R-:W-:Y:S01]  /*7f10*/  FMUL R39, R39, R23.reuse ;  /* 0x0000001727277220 */ /* 0x080fe20000400000 */
[C---:B------:R-:W-:Y:S01]  /*7f20*/  ISETP.GT.AND P4, PT, R2.reuse, RZ, P3 ;  /* 0x000000ff0200720c */ /* 0x040fe20001f84270 */
[----:B------:R-:W-:Y:S01]  /*7f30*/  @P1 STG.E desc[UR50][R6.64+0x4], R27 ;  /* 0x0000041b06001986 */ /* 0x000fe2000c101932 */
[----:B------:R-:W-:Y:S01]  /*7f40*/  ISETP.GT.AND P2, PT, R2, 0x8, P0 ;  /* 0x000000080200780c */ /* 0x000fe20000744270 */
[-C--:B------:R-:W-:Y:S01]  /*7f50*/  FMUL R41, R41, R23.reuse ;  /* 0x0000001729297220 */ /* 0x080fe20000400000 */
[----:B------:R-:W-:Y:S01]  /*7f60*/  ISETP.GT.AND P0, PT, R0, 0x10, PT ;  /* 0x000000100000780c */ /* 0x000fe20003f04270 */
[----:B------:R1:W-:Y:S01]  /*7f70*/  @P5 STG.E desc[UR50][R4.64+0x20], R3 ;  /* 0x0000200304005986 */ /* 0x0003e2000c101932 */
[C---:B------:R-:W-:Y:S01]  /*7f80*/  ISETP.GT.AND P3, PT, R2.reuse, 0x8, P3 ;  /* 0x000000080200780c */ /* 0x040fe20001f64270 */
[-C--:B------:R-:W-:Y:S01]  /*7f90*/  FMUL R43, R43, R23.reuse ;  /* 0x000000172b2b7220 */ /* 0x080fe20000400000 */
[----:B------:R-:W-:Y:S01]  /*7fa0*/  ISETP.GT.AND P5, PT, R2, RZ, P0 ;  /* 0x000000ff0200720c */ /* 0x000fe200007a4270 */
[----:B0-----:R-:W-:Y:S01]  /*7fb0*/  FMUL R9, R34, R23 ;  /* 0x0000001722097220 */ /* 0x001fe20000400000 */
[----:B------:R-:W-:Y:S01]  /*7fc0*/  F2FP.TF32.F32.PACK_B R29, R29 ;  /* 0x0000001dff1d723e */ /* 0x000fe200024050ff */
[----:B------:R-:W-:Y:S01]  /*7fd0*/  FMUL R45, R45, R23 ;  /* 0x000000172d2d7220 */ /* 0x000fe20000400000 */
[----:B------:R-:W-:Y:S01]  /*7fe0*/  F2FP.TF32.F32.PACK_B R11, R11 ;  /* 0x0000000bff0b723e */ /* 0x000fe200024050ff */
[----:B------:R-:W-:Y:S01]  /*7ff0*/  FMUL R47, R47, R23 ;  /* 0x000000172f2f7220 */ /* 0x000fe20000400000 */
[----:B------:R-:W-:Y:S01]  /*8000*/  ISETP.GT.AND P1, PT, R0, 0x11, PT ;  /* 0x000000110000780c */ /* 0x000fe20003f24270 */
[----:B------:R-:W-:Y:S01]  /*8010*/  @P4 STG.E desc[UR50][R4.64+0x24], R29 ;  /* 0x0000241d04004986 */ /* 0x000fe2000c101932 */
[----:B------:R-:W-:Y:S01]  /*8020*/  F2FP.TF32.F32.PACK_B R31, R31 ;  /* 0x0000001fff1f723e */ /* 0x000fe200024050ff */
[-C--:B-1----:R-:W-:Y:S01]  /*8030*/  FMUL R3, R32, R23.reuse ;  /* 0x0000001720037220 */ /* 0x082fe20000400000 */
[C---:B------:R-:W-:Y:S01]  /*8040*/  ISETP.GT.AND P4, PT, R2.reuse, RZ, P1 ;  /* 0x000000ff0200720c */ /* 0x040fe20000f84270 */
[----:B------:R0:W-:Y:S01]  /*8050*/  @P2 STG.E desc[UR50][R6.64+0x20], R11 ;  /* 0x0000200b06002986 */ /* 0x0001e2000c101932 */
[----:B------:R-:W-:Y:S01]  /*8060*/  ISETP.GT.AND P2, PT, R2, 0x8, P0 ;  /* 0x000000080200780c */ /* 0x000fe20000744270 */
[----:B------:R-:W-:Y:S01]  /*8070*/  FMUL R49, R49, R23 ;  /* 0x0000001731317220 */ /* 0x000fe20000400000 */
[----:B------:R-:W-:Y:S01]  /*8080*/  F2FP.TF32.F32.PACK_B R3, R3 ;  /* 0x00000003ff03723e */ /* 0x000fe200024050ff */
[----:B------:R-:W-:Y:S01]  /*8090*/  @P3 STG.E desc[UR50][R6.64+0x24], R31 ;  /* 0x0000241f06003986 */ /* 0x000fe2000c101932 */
[----:B------:R-:W-:Y:S01]  /*80a0*/  ISETP.GT.AND P0, PT, R0, 0x18, PT ;  /* 0x000000180000780c */ /* 0x000fe20003f04270 */
[-C--:B------:R-:W-:Y:S01]  /*80b0*/  FMUL R51, R51, R23.reuse ;  /* 0x0000001733337220 */ /* 0x080fe20000400000 */
[C---:B------:R-:W-:Y:S01]  /*80c0*/  ISETP.GT.AND P3, PT, R2.reuse, 0x8, P1 ;  /* 0x000000080200780c */ /* 0x040fe20000f64270 */
[----:B------:R1:W-:Y:S01]  /*80d0*/  @P5 STG.E desc[UR50][R4.64+0x40], R3 ;  /* 0x0000400304005986 */ /* 0x0003e2000c101932 */
[----:B------:R-:W-:Y:S01]  /*80e0*/  ISETP.GT.AND P5, PT, R2, RZ, P0 ;  /* 0x000000ff0200720c */ /* 0x000fe200007a4270 */
[----:B------:R-:W-:Y:S01]  /*80f0*/  FMUL R53, R53, R23 ;  /* 0x0000001735357220 */ /* 0x000fe20000400000 */
[----:B------:R-:W-:Y:S01]  /*8100*/  F2FP.TF32.F32.PACK_B R33, R33 ;  /* 0x00000021ff21723e */ /* 0x000fe200024050ff */
[----:B0-----:R-:W-:Y:S01]  /*8110*/  FMUL R11, R38, R23 ;  /* 0x00000017260b7220 */ /* 0x001fe20000400000 */
[----:B------:R-:W-:Y:S01]  /*8120*/  F2FP.TF32.F32.PACK_B R9, R9 ;  /* 0x00000009ff09723e */ /* 0x000fe200024050ff */
[----:B------:R-:W-:Y:S01]  /*8130*/  FMUL R55, R55, R23 ;  /* 0x0000001737377220 */ /* 0x000fe20000400000 */
[----:B------:R-:W-:Y:S01]  /*8140*/  ISETP.GT.AND P1, PT, R0, 0x19, PT ;  /* 0x000000190000780c */ /* 0x000fe20003f24270 */
[----:B------:R-:W-:Y:S01]  /*8150*/  @P4 STG.E desc[UR50][R4.64+0x44], R33 ;  /* 0x0000442104004986 */ /* 0x000fe2000c101932 */
[----:B------:R-:W-:Y:S01]  /*8160*/  F2FP.TF32.F32.PACK_B R35, R35 ;  /* 0x00000023ff23723e */ /* 0x000fe200024050ff */
[-C--:B------:R-:W-:Y:S01]  /*8170*/  FMUL R57, R57, R23.reuse ;  /* 0x0000001739397220 */ /* 0x080fe20000400000 */
[----:B------:R-:W-:Y:S01]  /*8180*/  ISETP.GT.AND P4, PT, R2, RZ, P1 ;  /* 0x000000ff0200720c */ /* 0x000fe20000f84270 */
[-C--:B-1----:R-:W-:Y:S01]  /*8190*/  FMUL R3, R36, R23.reuse ;  /* 0x0000001724037220 */ /* 0x082fe20000400000 */
[----:B------:R0:W-:Y:S01]  /*81a0*/  @P2 STG.E desc[UR50][R6.64+0x40], R9 ;  /* 0x0000400906002986 */ /* 0x0001e2000c101932 */
[----:B------:R-:W-:Y:S01]  /*81b0*/  ISETP.GT.AND P2, PT, R2, 0x8, P0 ;  /* 0x000000080200780c */ /* 0x000fe20000744270 */
[----:B------:R-:W-:Y:S01]  /*81c0*/  FMUL R59, R59, R23 ;  /* 0x000000173b3b7220 */ /* 0x000fe20000400000 */
[----:B------:R-:W-:Y:S01]  /*81d0*/  ISETP.GT.AND P0, PT, R0, 0x20, PT ;  /* 0x000000200000780c */ /* 0x000fe20003f04270 */
[----:B------:R-:W-:Y:S01]  /*81e0*/  @P3 STG.E desc[UR50][R6.64+0x44], R35 ;  /* 0x0000442306003986 */ /* 0x000fe2000c101932 */
[----:B------:R-:W-:Y:S01]  /*81f0*/  F2FP.TF32.F32.PACK_B R3, R3 ;  /* 0x00000003ff03723e */ /* 0x000fe200024050ff */
[-C--:B------:R-:W-:Y:S01]  /*8200*/  FMUL R61, R61, R23.reuse ;  /* 0x000000173d3d7220 */ /* 0x080fe20000400000 */
[C---:B------:R-:W-:Y:S01]  /*8210*/  ISETP.GT.AND P3, PT, R2.reuse, 0x8, P1 ;  /* 0x000000080200780c */ /* 0x040fe20000f64270 */
[----:B------:R-:W-:Y:S01]  /*8220*/  FMUL R63, R63, R23 ;  /* 0x000000173f3f7220 */ /* 0x000fe20000400000 */
[----:B------:R-:W-:Y:S01]  /*8230*/  F2FP.TF32.F32.PACK_B R37, R37 ;  /* 0x00000025ff25723e */ /* 0x000fe200024050ff */
[----:B------:R1:W-:Y:S01]  /*8240*/  @P5 STG.E desc[UR50][R4.64+0x60], R3 ;  /* 0x0000600304005986 */ /* 0x0003e2000c101932 */
[----:B------:R-:W-:Y:S01]  /*8250*/  ISETP.GT.AND P5, PT, R2, RZ, P0 ;  /* 0x000000ff0200720c */ /* 0x000fe200007a4270 */
[----:B0-----:R-:W-:Y:S01]  /*8260*/  FMUL R9, R42, R23 ;  /* 0x000000172a097220 */ /* 0x001fe20000400000 */
[----:B------:R-:W-:Y:S01]  /*8270*/  F2FP.TF32.F32.PACK_B R11, R11 ;  /* 0x0000000bff0b723e */ /* 0x000fe200024050ff */
[----:B------:R-:W-:Y:S01]  /*8280*/  @P4 STG.E desc[UR50][R4.64+0x64], R37 ;  /* 0x0000642504004986 */ /* 0x000fe2000c101932 */
[----:B------:R-:W-:Y:S01]  /*8290*/  ISETP.GT.AND P1, PT, R0, 0x21, PT ;  /* 0x000000210000780c */ /* 0x000fe20003f24270 */
[----:B------:R-:W-:Y:S01]  /*82a0*/  FMUL R65, R65, R23 ;  /* 0x0000001741417220 */ /* 0x000fe20000400000 */
[----:B------:R-:W-:Y:S01]  /*82b0*/  F2FP.TF32.F32.PACK_B R39, R39 ;  /* 0x00000027ff27723e */ /* 0x000fe200024050ff */
[----:B------:R0:W-:Y:S01]  /*82c0*/  @P2 STG.E desc[UR50][R6.64+0x60], R11 ;  /* 0x0000600b06002986 */ /* 0x0001e2000c101932 */
[C---:B------:R-:W-:Y:S01]  /*82d0*/  ISETP.GT.AND P4, PT, R2.reuse, RZ, P1 ;  /* 0x000000ff0200720c */ /* 0x040fe20000f84270 */
[-C--:B------:R-:W-:Y:S01]  /*82e0*/  FMUL R67, R67, R23.reuse ;  /* 0x0000001743437220 */ /* 0x080fe20000400000 */
[----:B------:R-:W-:Y:S01]  /*82f0*/  ISETP.GT.AND P2, PT, R2, 0x8, P0 ;  /* 0x000000080200780c */ /* 0x000fe20000744270 */
[-C--:B-1----:R-:W-:Y:S01]  /*8300*/  FMUL R3, R40, R23.reuse ;  /* 0x0000001728037220 */ /* 0x082fe20000400000 */
[----:B------:R-:W-:Y:S01]  /*8310*/  ISETP.GT.AND P0, PT, R0, 0x28, PT ;  /* 0x000000280000780c */ /* 0x000fe20003f04270 */
[----:B------:R-:W-:Y:S01]  /*8320*/  @P3 STG.E desc[UR50][R6.64+0x64], R39 ;  /* 0x0000642706003986 */ /* 0x000fe2000c101932 */
[----:B------:R-:W-:Y:S01]  /*8330*/  ISETP.GT.AND P3, PT, R2, 0x8, P1 ;  /* 0x000000080200780c */ /* 0x000fe20000f64270 */
[----:B------:R-:W-:Y:S01]  /*8340*/  FMUL R69, R69, R23 ;  /* 0x0000001745457220 */ /* 0x000fe20000400000 */
[----:B------:R-:W-:Y:S01]  /*8350*/  F2FP.TF32.F32.PACK_B R3, R3 ;  /* 0x00000003ff03723e */ /* 0x000fe200024050ff */
[----:B------:R-:W-:Y:S01]  /*8360*/  FMUL R71, R71, R23 ;  /* 0x0000001747477220 */ /* 0x000fe20000400000 */
[----:B------:R-:W-:Y:S01]  /*8370*/  F2FP.TF32.F32.PACK_B R41, R41 ;  /* 0x00000029ff29723e */ /* 0x000fe200024050ff */
[----:B0-----:R-:W-:Y:S01]  /*8380*/  FMUL R11, R46, R23 ;  /* 0x000000172e0b7220 */ /* 0x001fe20000400000 */
[----:B------:R-:W-:Y:S01]  /*8390*/  F2FP.TF32.F32.PACK_B R9, R9 ;  /* 0x00000009ff09723e */ /* 0x000fe200024050ff */
[----:B------:R0:W-:Y:S01]  /*83a0*/  @P5 STG.E desc[UR50][R4.64+0x80], R3 ;  /* 0x0000800304005986 */ /* 0x0001e2000c101932 */
[----:B------:R-:W-:Y:S01]  /*83b0*/  ISETP.GT.AND P5, PT, R2, RZ, P0 ;  /* 0x000000ff0200720c */ /* 0x000fe200007a4270 */
[----:B------:R-:W-:Y:S01]  /*83c0*/  FMUL R73, R73, R23 ;  /* 0x0000001749497220 */ /* 0x000fe20000400000 */
[----:B------:R-:W-:Y:S01]  /*83d0*/  ISETP.GT.AND P1, PT, R0, 0x29, PT ;  /* 0x000000290000780c */ /* 0x000fe20003f24270 */
[----:B------:R-:W-:Y:S01]  /*83e0*/  @P4 STG.E desc[UR50][R4.64+0x84], R41 ;  /* 0x0000842904004986 */ /* 0x000fe2000c101932 */
[----:B------:R-:W-:Y:S01]  /*83f0*/  F2FP.TF32.F32.PACK_B R43, R43 ;  /* 0x0000002bff2b723e */ /* 0x000fe200024050ff */
[-C--:B------:R-:W-:Y:S01]  /*8400*/  FMUL R75, R75, R23.reuse ;  /* 0x000000174b4b7220 */ /* 0x080fe20000400000 */
[C---:B------:R-:W-:Y:S01]  /*8410*/  ISETP.GT.AND P4, PT, R2.reuse, RZ, P1 ;  /* 0x000000ff0200720c */ /* 0x040fe20000f84270 */
[----:B------:R1:W-:Y:S01]  /*8420*/  @P2 STG.E desc[UR50][R6.64+0x80], R9 ;  /* 0x0000800906002986 */ /* 0x0003e2000c101932 */
[----:B------:R-:W-:Y:S01]  /*8430*/  ISETP.GT.AND P2, PT, R2, 0x8, P0 ;  /* 0x000000080200780c */ /* 0x000fe20000744270 */
[-C--:B------:R-:W-:Y:S01]  /*8440*/  FMUL R77, R77, R23.reuse ;  /* 0x000000174d4d7220 */ /* 0x080fe20000400000 */
[----:B------:R-:W-:Y:S01]  /*8450*/  ISETP.GT.AND P0, PT, R0, 0x30, PT ;  /* 0x000000300000780c */ /* 0x000fe20003f04270 */
[-C--:B0-----:R-:W-:Y:S01]  /*8460*/  FMUL R3, R44, R23.reuse ;  /* 0x000000172c037220 */ /* 0x081fe20000400000 */
[----:B------:R-:W-:Y:S01]  /*8470*/  @P3 STG.E desc[UR50][R6.64+0x84], R43 ;  /* 0x0000842b06003986 */ /* 0x000fe2000c101932 */
[----:B------:R-:W-:Y:S01]  /*8480*/  ISETP.GT.AND P3, PT, R2, 0x8, P1 ;  /* 0x000000080200780c */ /* 0x000fe20000f64270 */
[----:B------:R-:W-:Y:S01]  /*8490*/  FMUL R79, R79, R23 ;  /* 0x000000174f4f7220 */ /* 0x000fe20000400000 */
[----:B------:R-:W-:Y:S01]  /*84a0*/  F2FP.TF32.F32.PACK_B R45, R45 ;  /* 0x0000002dff2d723e */ /* 0x000fe200024050ff */
[----:B------:R-:W-:Y:S01]  /*84b0*/  FMUL R81, R81, R23 ;  /* 0x0000001751517220 */ /* 0x000fe20000400000 */
[----:B------:R-:W-:Y:S01]  /*84c0*/  F2FP.TF32.F32.PACK_B R3, R3 ;  /* 0x00000003ff03723e */ /* 0x000fe200024050ff */
[----:B------:R-:W-:Y:S01]  /*84d0*/  FMUL R83, R83, R23 ;  /* 0x0000001753537220 */ /* 0x000fe20000400000 */
[----:B------:R-:W-:Y:S01]  /*84e0*/  F2FP.TF32.F32.PACK_B R11, R11 ;  /* 0x0000000bff0b723e */ /* 0x000fe200024050ff */
[-C--:B-1----:R-:W-:Y:S01]  /*84f0*/  FMUL R9, R50, R23.reuse ;  /* 0x0000001732097220 */ /* 0x082fe20000400000 */
[----:B------:R-:W-:Y:S01]  /*8500*/  ISETP.GT.AND P1, PT, R0, 0x31, PT ;  /* 0x000000310000780c */ /* 0x000fe20003f24270 */
[----:B------:R0:W-:Y:S01]  /*8510*/  @P5 STG.E desc[UR50][R4.64+0xa0], R3 ;  /* 0x0000a00304005986 */ /* 0x0001e2000c101932 */
[C---:B------:R-:W-:Y:S01]  /*8520*/  ISETP.GT.AND P5, PT, R2.reuse, RZ, P0 ;  /* 0x000000ff0200720c */ /* 0x040fe200007a4270 */
[----:B------:R-:W-:Y:S01]  /*8530*/  FMUL R85, R85, R23 ;  /* 0x0000001755557220 */ /* 0x000fe20000400000 */
[----:B------:R-:W-:Y:S01]  /*8540*/  F2FP.TF32.F32.PACK_B R47, R47 ;  /* 0x0000002fff2f723e */ /* 0x000fe200024050ff */
[----:B------:R-:W-:Y:S01]  /*8550*/  @P4 STG.E desc[UR50][R4.64+0xa4], R45 ;  /* 0x0000a42d04004986 */ /* 0x000fe2000c101932 */
[C---:B------:R-:W-:Y:S01]  /*8560*/  ISETP.GT.AND P4, PT, R2.reuse, RZ, P1 ;  /* 0x000000ff0200720c */ /* 0x040fe20000f84270 */
[----:B------:R-:W-:Y:S01]  /*8570*/  FMUL R87, R87, R23 ;  /* 0x0000001757577220 */ /* 0x000fe20000400000 */
[----:B------:R-:W-:Y:S01]  /*8580*/  F2FP.TF32.F32.PACK_B R49, R49 ;  /* 0x00000031ff31723e */ /* 0x000fe200024050ff */
        /* <DEDUP_REMOVED lines=11> */
[-C--:B------:R-:W-:Y:S01]  /*8640*/  FMUL R95, R95, R23.reuse ;  /* 0x000000175f5f7220 */ /* 0x080fe20000400000 */
[----:B------:R-:W-:Y:S01]  /*8650*/  ISETP.GT.AND P1, PT, R0, 0x39, PT ;  /* 0x000000390000780c */ /* 0x000fe20003f24270 */
[----:B-1----:R-:W-:Y:S01]  /*8660*/  FMUL R11, R54, R23 ;  /* 0x00000017360b7220 */ /* 0x002fe20000400000 */
[----:B------:R-:W-:Y:S01]  /*8670*/  F2FP.TF32.F32.PACK_B R51, R51 ;  /* 0x00000033ff33723e */ /* 0x000fe200024050ff */
        /* <DEDUP_REMOVED lines=15> */
[-C--:B------:R-:W-:Y:S01]  /*8770*/  FMUL R103, R103, R23.reuse ;  /* 0x0000001767677220 */ /* 0x080fe20000400000 */
[----:B------:R-:W-:Y:S01]  /*8780*/  ISETP.GT.AND P1, PT, R0, 0x41, PT ;  /* 0x000000410000780c */ /* 0x000fe20003f24270 */
[----:B------:R-:W-:Y:S01]  /*8790*/  FMUL R105, R105, R23 ;  /* 0x0000001769697220 */ /* 0x000fe20000400000 */
[----:B------:R-:W-:Y:S01]  /*87a0*/  F2FP.TF32.F32.PACK_B R3, R3 ;  /* 0x00000003ff03723e */ /* 0x000fe200024050ff */
[----:B------:R-:W-:Y:S01]  /*87b0*/  FMUL R107, R107, R23 ;  /* 0x000000176b6b7220 */ /* 0x000fe20000400000 */
[----:B------:R-:W-:Y:S01]  /*87c0*/  F2FP.TF32.F32.PACK_B R55, R55 ;  /* 0x00000037ff37723e */ /* 0x000fe200024050ff */
        /* <DEDUP_REMOVED lines=21> */
[-C--:B------:R-:W-:Y:S01]  /*8920*/  FMUL R119, R119, R23.reuse ;  /* 0x0000001777777220 */ /* 0x080fe20000400000 */
[----:B-1----:R-:W-:Y:S01]  /*8930*/  FMUL R11, R62, R23 ;  /* 0x000000173e0b7220 */ /* 0x002fe20000400000 */
[----:B------:R-:W-:Y:S01]  /*8940*/  F2FP.TF32.F32.PACK_B R61, R61 ;  /* 0x0000003dff3d723e */ /* 0x000fe200024050ff */
[-C--:B------:R-:W-:Y:S01]  /*8950*/  FMUL R121, R121, R23.reuse ;  /* 0x0000001779797220 */ /* 0x080fe20000400000 */
        /* <DEDUP_REMOVED lines=51> */
[----:B------:R-:W-:Y:S01]  /*8c90*/  ISETP.GT.AND P4, PT, R2, RZ, P1 ;  /* 0x000000ff0200720c */ /* 0x000fe20000f84270 */
[----:B------:R-:W-:Y:S01]  /*8ca0*/  FMUL R15, R150, R23 ;  /* 0x00000017960f7220 */ /* 0x000fe20000400000 */
[----:B------:R-:W-:Y:S01]  /*8cb0*/  F2FP.TF32.F32.PACK_B R71, R71 ;  /* 0x00000047ff47723e */ /* 0x000fe200024050ff */
[----:B------:R1:W-:Y:S01]  /*8cc0*/  @P2 STG.E desc[UR50][R6.64+0x140], R9 ;  /* 0x0001400906002986 */ /* 0x0003e2000c101932 */
[----:B------:R-:W-:Y:S01]  /*8cd0*/  ISETP.GT.AND P2, PT, R2, 0x8, P0 ;  /* 0x000000080200780c */ /* 0x000fe20000744270 */
[-C--:B------:R-:W-:Y:S01]  /*8ce0*/  FMUL R151, R151, R23.reuse ;  /* 0x0000001797977220 */ /* 0x080fe20000400000 */
[----:B------:R-:W-:Y:S01]  /*8cf0*/  ISETP.GT.AND P0, PT, R0, 0x60, PT ;  /* 0x000000600000780c */ /* 0x000fe20003f04270 */
[----:B0-----:R-:W-:Y:S01]  /*8d00*/  FMUL R3, R68, R23 ;  /* 0x0000001744037220 */ /* 0x001fe20000400000 */
[----:B------:R-:W-:Y:S01]  /*8d10*/  @P3 STG.E desc[UR50][R6.64+0x144], R67 ;  /* 0x0001444306003986 */ /* 0x000fe2000c101932 */
[----:B------:R-:W-:-:S02]  /*8d20*/  ISETP.GT.AND P3, PT, R2, 0x8, P1 ;  /* 0x000000080200780c */ /* 0x000fc40000f64270 */
[----:B------:R-:W-:Y:S02]  /*8d30*/  ISETP.GT.AND P1, PT, R0, 0x61, PT ;  /* 0x000000610000780c */ /* 0x000fe40003f24270 */
[----:B------:R-:W-:Y:S01]  /*8d40*/  F2FP.TF32.F32.PACK_B R3, R3 ;  /* 0x00000003ff03723e */ /* 0x000fe200024050ff */
[----:B-1----:R-:W-:Y:S01]  /*8d50*/  FMUL R9, R74, R23 ;  /* 0x000000174a097220 */ /* 0x002fe20000400000 */
[----:B------:R-:W-:-:S03]  /*8d60*/  F2FP.TF32.F32.PACK_B R73, R73 ;  /* 0x00000049ff49723e */ /* 0x000fc600024050ff */
[----:B------:R0:W-:Y:S01]  /*8d70*/  @P5 STG.E desc[UR50][R4.64+0x160], R3 ;  /* 0x0001600304005986 */ /* 0x0001e2000c101932 */
[C---:B------:R-:W-:Y:S02]  /*8d80*/  ISETP.GT.AND P5, PT, R2.reuse, RZ, P0 ;  /* 0x000000ff0200720c */ /* 0x040fe400007a4270 */
[----:B------:R-:W-:Y:S01]  /*8d90*/  F2FP.TF32.F32.PACK_B R9, R9 ;  /* 0x00000009ff09723e */ /* 0x000fe200024050ff */
[----:B------:R-:W-:Y:S01]  /*8da0*/  @P4 STG.E desc[UR50][R4.64+0x164], R69 ;  /* 0x0001644504004986 */ /* 0x000fe2000c101932 */
[C---:B------:R-:W-:Y:S02]  /*8db0*/  ISETP.GT.AND P4, PT, R2.reuse, RZ, P1 ;  /* 0x000000ff0200720c */ /* 0x040fe40000f84270 */
[----:B------:R-:W-:Y:S01]  /*8dc0*/  F2FP.TF32.F32.PACK_B R75, R75 ;  /* 0x0000004bff4b723e */ /* 0x000fe200024050ff */
[----:B------:R1:W-:Y:S01]  /*8dd0*/  @P2 STG.E desc[UR50][R6.64+0x160], R11 ;  /* 0x0001600b06002986 */ /* 0x0003e2000c101932 */
[----:B------:R-:W-:Y:S02]  /*8de0*/  ISETP.GT.AND P2, PT, R2, 0x8, P0 ;  /* 0x000000080200780c */ /* 0x000fe40000744270 */
        /* <DEDUP_REMOVED lines=250> */
[----:B------:R-:W-:Y:S01]  /*9d90*/  ISETP.GT.AND P0, PT, R2, 0x8, P0 ;  /* 0x000000080200780c */ /* 0x000fe20000704270 */
[----:B------:R-:W-:Y:S01]  /*9da0*/  @P4 STG.E desc[UR50][R4.64+0x364], R133 ;  /* 0x0003648504004986 */ /* 0x000fe2000c101932 */
[----:B------:R-:W-:Y:S02]  /*9db0*/  ISETP.GT.AND P4, PT, R0, 0xe9, PT ;  /* 0x000000e90000780c */ /* 0x000fe40003f84270 */
[----:B------:R-:W-:Y:S01]  /*9dc0*/  F2FP.TF32.F32.PACK_B R9, R9 ;  /* 0x00000009ff09723e */ /* 0x000fe200024050ff */
[----:B------:R1:W-:Y:S01]  /*9dd0*/  @P2 STG.E desc[UR50][R6.64+0x360], R11 ;  /* 0x0003600b06002986 */ /* 0x0003e2000c101932 */
[C---:B------:R-:W-:Y:S02]  /*9de0*/  ISETP.GT.AND P2, PT, R2.reuse, RZ, P1 ;  /* 0x000000ff0200720c */ /* 0x040fe40000f44270 */
[----:B------:R-:W-:Y:S01]  /*9df0*/  ISETP.GT.AND P1, PT, R2, 0x8, P1 ;  /* 0x000000080200780c */ /* 0x000fe20000f24270 */
[----:B0-----:R-:W-:Y:S01]  /*9e00*/  FMUL R3, R136, R23 ;  /* 0x0000001788037220 */ /* 0x001fe20000400000 */
[----:B------:R-:W-:Y:S01]  /*9e10*/  @P3 STG.E desc[UR50][R6.64+0x364], R135 ;  /* 0x0003648706003986 */ /* 0x000fe2000c101932 */
[----:B------:R-:W-:-:S02]  /*9e20*/  ISETP.GT.AND P6, PT, R2, RZ, P4 ;  /* 0x000000ff0200720c */ /* 0x000fc400027c4270 */
[----:B------:R-:W-:Y:S02]  /*9e30*/  F2FP.TF32.F32.PACK_B R139, R139 ;  /* 0x0000008bff8b723e */ /* 0x000fe400024050ff */
[----:B------:R-:W-:Y:S02]  /*9e40*/  F2FP.TF32.F32.PACK_B R3, R3 ;  /* 0x00000003ff03723e */ /* 0x000fe400024050ff */
[----:B------:R-:W-:Y:S01]  /*9e50*/  F2FP.TF32.F32.PACK_B R141, R141 ;  /* 0x0000008dff8d723e */ /* 0x000fe200024050ff */
[----:B-1----:R-:W-:Y:S01]  /*9e60*/  FMUL R11, R146, R23 ;  /* 0x00000017920b7220 */ /* 0x002fe20000400000 */
[----:B------:R-:W-:Y:S01]  /*9e70*/  ISETP.GT.AND P4, PT, R2, 0x8, P4 ;  /* 0x000000080200780c */ /* 0x000fe20002784270 */
[----:B------:R0:W-:Y:S01]  /*9e80*/  @P5 STG.E desc[UR50][R4.64+0x380], R3 ;  /* 0x0003800304005986 */ /* 0x0001e2000c101932 */
[----:B------:R-:W-:Y:S02]  /*9e90*/  ISETP.GT.AND P5, PT, R0, 0xe8, PT ;  /* 0x000000e80000780c */ /* 0x000fe40003fa4270 */
[----:B------:R-:W-:Y:S01]  /*9ea0*/  F2FP.TF32.F32.PACK_B R143, R143 ;  /* 0x0000008fff8f723e */ /* 0x000fe200024050ff */
[----:B------:R-:W-:Y:S01]  /*9eb0*/  @P2 STG.E desc[UR50][R4.64+0x384], R137 ;  /* 0x0003848904002986 */ /* 0x000fe2000c101932 */
[----:B------:R-:W-:-:S02]  /*9ec0*/  ISETP.GT.AND P3, PT, R2, RZ, P5 ;  /* 0x000000ff0200720c */ /* 0x000fc40002f64270 */
[----:B------:R-:W-:Y:S01]  /*9ed0*/  ISETP.GT.AND P5, PT, R2, 0x8, P5 ;  /* 0x000000080200780c */ /* 0x000fe20002fa4270 */
[----:B------:R1:W-:Y:S01]  /*9ee0*/  @P0 STG.E desc[UR50][R6.64+0x380], R9 ;  /* 0x0003800906000986 */ /* 0x0003e2000c101932 */
[C---:B------:R-:W-:Y:S02]  /*9ef0*/  ISETP.GT.AND P2, PT, R0.reuse, 0xf1, PT ;  /* 0x000000f10000780c */ /* 0x040fe40003f44270 */
[----:B------:R-:W-:Y:S01]  /*9f00*/  ISETP.GT.AND P0, PT, R0, 0xf9, PT ;  /* 0x000000f90000780c */ /* 0x000fe20003f04270 */
[----:B0-----:R-:W-:Y:S01]  /*9f10*/  FMUL R3, R140, R23 ;  /* 0x000000178c037220 */ /* 0x001fe20000400000 */
[----:B------:R-:W-:Y:S01]  /*9f20*/  @P1 STG.E desc[UR50][R6.64+0x384], R139 ;  /* 0x0003848b06001986 */ /* 0x000fe2000c101932 */
[----:B------:R-:W-:Y:S02]  /*9f30*/  ISETP.GT.AND P1, PT, R0, 0xf8, PT ;  /* 0x000000f80000780c */ /* 0x000fe40003f24270 */
[----:B------:R-:W-:Y:S02]  /*9f40*/  F2FP.TF32.F32.PACK_B R145, R145 ;  /* 0x00000091ff91723e */ /* 0x000fe400024050ff */
[----:B------:R-:W-:Y:S01]  /*9f50*/  F2FP.TF32.F32.PACK_B R3, R3 ;  /* 0x00000003ff03723e */ /* 0x000fe200024050ff */
[----:B-1----:R-:W-:Y:S01]  /*9f60*/  FMUL R9, R142, R23 ;  /* 0x000000178e097220 */ /* 0x002fe20000400000 */
[----:B------:R-:W-:-:S03]  /*9f70*/  F2FP.TF32.F32.PACK_B R11, R11 ;  /* 0x0000000bff0b723e */ /* 0x000fc600024050ff */
[----:B------:R0:W-:Y:S01]  /*9f80*/  @P3 STG.E desc[UR50][R4.64+0x3a0], R3 ;  /* 0x0003a00304003986 */ /* 0x0001e2000c101932 */
[----:B------:R-:W-:Y:S02]  /*9f90*/  ISETP.GT.AND P3, PT, R0, 0xf0, PT ;  /* 0x000000f00000780c */ /* 0x000fe40003f64270 */
[----:B------:R-:W-:Y:S01]  /*9fa0*/  F2FP.TF32.F32.PACK_B R9, R9 ;  /* 0x00000009ff09723e */ /* 0x000fe200024050ff */
[----:B------:R-:W-:Y:S01]  /*9fb0*/  @P6 STG.E desc[UR50][R4.64+0x3a4], R141 ;  /* 0x0003a48d04006986 */ /* 0x000fe2000c101932 */
[C---:B------:R-:W-:Y:S02]  /*9fc0*/  ISETP.GT.AND P6, PT, R2.reuse, RZ, P3 ;  /* 0x000000ff0200720c */ /* 0x040fe40001fc4270 */
[C---:B------:R-:W-:Y:S01]  /*9fd0*/  ISETP.GT.AND P3, PT, R2.reuse, 0x8, P3 ;  /* 0x000000080200780c */ /* 0x040fe20001f64270 */
[----:B------:R-:W-:Y:S01]  /*9fe0*/  @P5 STG.E desc[UR50][R6.64+0x3a0], R9 ;  /* 0x0003a00906005986 */ /* 0x000fe2000c101932 */
[C---:B------:R-:W-:Y:S02]  /*9ff0*/  ISETP.GT.AND P5, PT, R2.reuse, RZ, P2 ;  /* 0x000000ff0200720c */ /* 0x040fe400017a4270 */
[----:B------:R-:W-:Y:S01]  /*a000*/  ISETP.GT.AND P2, PT, R2, 0x8, P2 ;  /* 0x000000080200780c */ /* 0x000fe20001744270 */
[----:B0-----:R-:W-:Y:S01]  /*a010*/  FMUL R3, R144, R23 ;  /* 0x0000001790037220 */ /* 0x001fe20000400000 */
[----:B------:R-:W-:Y:S01]  /*a020*/  @P4 STG.E desc[UR50][R6.64+0x3a4], R143 ;  /* 0x0003a48f06004986 */ /* 0x000fe2000c101932 */
[----:B------:R-:W-:-:S02]  /*a030*/  ISETP.GT.AND P4, PT, R2, RZ, P0 ;  /* 0x000000ff0200720c */ /* 0x000fc40000784270 */
[C---:B------:R-:W-:Y:S02]  /*a040*/  ISETP.GT.AND P0, PT, R2.reuse, 0x8, P0 ;  /* 0x000000080200780c */ /* 0x040fe40000704270 */
[----:B------:R-:W-:Y:S02]  /*a050*/  F2FP.TF32.F32.PACK_B R3, R3 ;  /* 0x00000003ff03723e */ /* 0x000fe400024050ff */
[----:B------:R-:W-:Y:S02]  /*a060*/  F2FP.TF32.F32.PACK_B R147, R147 ;  /* 0x00000093ff93723e */ /* 0x000fe400024050ff */
[----:B------:R-:W-:Y:S01]  /*a070*/  F2FP.TF32.F32.PACK_B R13, R13 ;  /* 0x0000000dff0d723e */ /* 0x000fe200024050ff */
[----:B------:R0:W-:Y:S01]  /*a080*/  @P6 STG.E desc[UR50][R4.64+0x3c0], R3 ;  /* 0x0003c00304006986 */ /* 0x0001e2000c101932 */
[C---:B------:R-:W-:Y:S02]  /*a090*/  ISETP.GT.AND P6, PT, R2.reuse, RZ, P1 ;  /* 0x000000ff0200720c */ /* 0x040fe40000fc4270 */
[----:B------:R-:W-:Y:S01]  /*a0a0*/  ISETP.GT.AND P1, PT, R2, 0x8, P1 ;  /* 0x000000080200780c */ /* 0x000fe20000f24270 */
[----:B------:R-:W-:Y:S01]  /*a0b0*/  @P5 IMAD.MOV.U32 R2, RZ, RZ, R4 ;  /* 0x000000ffff025224 */ /* 0x000fe200078e0004 */
[----:B------:R-:W-:-:S02]  /*a0c0*/  F2FP.TF32.F32.PACK_B R149, R149 ;  /* 0x00000095ff95723e */ /* 0x000fc400024050ff */
[----:B------:R-:W-:Y:S02]  /*a0d0*/  F2FP.TF32.F32.PACK_B R15, R15 ;  /* 0x0000000fff0f723e */ /* 0x000fe400024050ff */
[----:B------:R-:W-:Y:S01]  /*a0e0*/  F2FP.TF32.F32.PACK_B R151, R151 ;  /* 0x00000097ff97723e */ /* 0x000fe200024050ff */
[----:B0-----:R-:W-:-:S05]  /*a0f0*/  @P5 IMAD.MOV.U32 R3, RZ, RZ, R5 ;  /* 0x000000ffff035224 */ /* 0x001fca00078e0005 */
[----:B------:R0:W-:Y:S02]  /*a100*/  @P5 STG.E desc[UR50][R2.64+0x3c4], R145 ;  /* 0x0003c49102005986 */ /* 0x0001e4000c101932 */
[----:B0-----:R-:W-:Y:S02]  /*a110*/  @P3 IMAD.MOV.U32 R2, RZ, RZ, R6 ;  /* 0x000000ffff023224 */ /* 0x001fe400078e0006 */
[----:B------:R-:W-:-:S05]  /*a120*/  @P3 IMAD.MOV.U32 R3, RZ, RZ, R7 ;  /* 0x000000ffff033224 */ /* 0x000fca00078e0007 */
[----:B------:R0:W-:Y:S02]  /*a130*/  @P3 STG.E desc[UR50][R2.64+0x3c0], R11 ;  /* 0x0003c00b02003986 */ /* 0x0001e4000c101932 */
[----:B0-----:R-:W-:Y:S02]  /*a140*/  @P2 IMAD.MOV.U32 R2, RZ, RZ, R6 ;  /* 0x000000ffff022224 */ /* 0x001fe400078e0006 */
[----:B------:R-:W-:-:S05]  /*a150*/  @P2 IMAD.MOV.U32 R3, RZ, RZ, R7 ;  /* 0x000000ffff032224 */ /* 0x000fca00078e0007 */
[----:B------:R0:W-:Y:S02]  /*a160*/  @P2 STG.E desc[UR50][R2.64+0x3c4], R147 ;  /* 0x0003c49302002986 */ /* 0x0001e4000c101932 */
[----:B0-----:R-:W-:Y:S02]  /*a170*/  @P6 IMAD.MOV.U32 R2, RZ, RZ, R4 ;  /* 0x000000ffff026224 */ /* 0x001fe400078e0004 */
[----:B------:R-:W-:-:S05]  /*a180*/  @P6 IMAD.MOV.U32 R3, RZ, RZ, R5 ;  /* 0x000000ffff036224 */ /* 0x000fca00078e0005 */
[----:B------:R0:W-:Y:S04]  /*a190*/  @P6 STG.E desc[UR50][R2.64+0x3e0], R13 ;  /* 0x0003e00d02006986 */ /* 0x0001e8000c101932 */
[----:B------:R1:W-:Y:S01]  /*a1a0*/  @P4 STG.E desc[UR50][R4.64+0x3e4], R149 ;  /* 0x0003e49504004986 */ /* 0x0003e2000c101932 */
[----:B0-----:R-:W-:Y:S02]  /*a1b0*/  @P1 IMAD.MOV.U32 R2, RZ, RZ, R6 ;  /* 0x000000ffff021224 */ /* 0x001fe400078e0006 */
[----:B------:R-:W-:-:S05]  /*a1c0*/  @P1 IMAD.MOV.U32 R3, RZ, RZ, R7 ;  /* 0x000000ffff031224 */ /* 0x000fca00078e0007 */
[----:B------:R1:W-:Y:S04]  /*a1d0*/  @P1 STG.E desc[UR50][R2.64+0x3e0], R15 ;  /* 0x0003e00f02001986 */ /* 0x0003e8000c101932 */
[----:B------:R1:W-:Y:S02]  /*a1e0*/  @P0 STG.E desc[UR50][R6.64+0x3e4], R151 ;  /* 0x0003e49706000986 */ /* 0x0003e4000c101932 */
.L_x_285:
[----:B------:R-:W-:Y:S05]  /*a1f0*/  BSYNC B0 ;  /* 0x0000000000007941 */ /* 0x000fea0003800000 */
.L_x_31:
[----:B-1----:R-:W-:Y:S01]  /*a200*/  IMAD.U32 R2, RZ, RZ, UR38 ;  /* 0x00000026ff027e24 */ /* 0x002fe2000f8e00ff */
[----:B------:R-:W-:Y:S01]  /*a210*/  ULDC.64 UR4, c[0x0][0x650] ;  /* 0x0001940000047ab9 */ /* 0x000fe20000000a00 */
[----:B------:R-:W-:Y:S01]  /*a220*/  IMAD.U32 R0, RZ, RZ, UR41 ;  /* 0x00000029ff007e24 */ /* 0x000fe2000f8e00ff */
[----:B------:R1:W-:Y:S01]  /*a230*/  SYNCS.ARRIVE.TRANS64.A1T0 RZ, [R158+UR47], RZ ;  /* 0x000000ff9eff79a7 */ /* 0x0003e2000810002f */
[----:B0-----:R-:W-:Y:S01]  /*a240*/  IMAD.U32 R3, RZ, RZ, UR39 ;  /* 0x00000027ff037e24 */ /* 0x001fe2000f8e00ff */
[C---:B------:R-:W-:Y:S01]  /*a250*/  LEA R16, P0, R2.reuse, R16, 0x1 ;  /* 0x0000001002107211 */ /* 0x040fe200078008ff */
[----:B-----5:R-:W-:Y:S02]  /*a260*/  IMAD.MOV.U32 R18, RZ, RZ, -0x1 ;  /* 0xffffffffff127424 */ /* 0x020fe400078e00ff */
[----:B------:R-:W-:Y:S01]  /*a270*/  IMAD.MOV.U32 R19, RZ, RZ, -0x1 ;  /* 0xffffffffff137424 */ /* 0x000fe200078e00ff */
[----:B------:R-:W-:Y:S01]  /*a280*/  LEA.HI.X R17, R2, R17, R0, 0x1, P0 ;  /* 0x0000001102117211 */ /* 0x000fe200000f0c00 */
[----:B------:R-:W-:Y:S01]  /*a290*/  IMAD.MOV.U32 R2, RZ, RZ, -0x1 ;  /* 0xffffffffff027424 */ /* 0x000fe200078e00ff */
[----:B------:R-:W-:-:S02]  /*a2a0*/  ISETP.GE.U32.AND P0, PT, R16, UR4, PT ;  /* 0x0000000410007c0c */ /* 0x000fc4000bf06070 */
[----:B------:R-:W-:Y:S02]  /*a2b0*/  PRMT R0, RZ, 0x7610, R0 ;  /* 0x00007610ff007816 */ /* 0x000fe40000000000 */
[----:B------:R-:W-:-:S13]  /*a2c0*/  ISETP.GE.U32.AND.EX P0, PT, R17, UR5, PT, P0 ;  /* 0x0000000511007c0c */ /* 0x000fda000bf06100 */
[----:B-1----:R-:W-:Y:S05]  /*a2d0*/  @P0 BRA `(.L_x_286) ;  /* 0x00000004008c0947 */ /* 0x002fea0003800000 */
[----:B------:R-:W0:Y:S01]  /*a2e0*/  S2UR UR7, SR_CTAID.X ;  /* 0x00000000000779c3 */ /* 0x000e220000002500 */
[----:B------:R-:W-:Y:S01]  /*a2f0*/  ULDC.64 UR4, c[0x0][0x628] ;  /* 0x00018a0000047ab9 */ /* 0x000fe20000000a00 */
[----:B------:R-:W-:Y:S01]  /*a300*/  ULDC UR6, c[0x0][0x150] ;  /* 0x0000540000067ab9 */ /* 0x000fe20000000800 */
[----:B------:R-:W-:Y:S01]  /*a310*/  ISETP.NE.U32.AND P0, PT, RZ, UR4, PT ;  /* 0x00000004ff007c0c */ /* 0x000fe2000bf05070 */
[----:B------:R-:W-:Y:S01]  /*a320*/  ULDC UR15, c[0x0][0x630] ;  /* 0x00018c00000f7ab9 */ /* 0x000fe20000000800 */
[C---:B------:R-:W-:Y:S01]  /*a330*/  R2UR UR16, R16.reuse ;  /* 0x00000000101072ca */ /* 0x040fe200000e0000 */
[----:B------:R-:W-:Y:S01]  /*a340*/  ULDC UR18, c[0x0][0x154] ;  /* 0x0000550000127ab9 */ /* 0x000fe20000000800 */
[----:B------:R-:W-:Y:S01]  /*a350*/  ISETP.NE.AND.EX P0, PT, RZ, UR5, PT, P0 ;  /* 0x00000005ff007c0c */ /* 0x000fe2000bf05300 */
[----:B------:R-:W1:Y:S01]  /*a360*/  S2UR UR19, SR_CTAID.Y ;  /* 0x00000000001379c3 */ /* 0x000e620000002600 */
[----:B------:R-:W-:Y:S02]  /*a370*/  R2UR UR17, R17 ;  /* 0x00000000111172ca */ /* 0x000fe400000e0000 */
[----:B------:R-:W-:-:S02]  /*a380*/  R2UR UR12, R16 ;  /* 0x00000000100c72ca */ /* 0x000fc400000e0000 */
[----:B------:R-:W-:Y:S02]  /*a390*/  R2UR UR13, R17 ;  /* 0x00000000110d72ca */ /* 0x000fe400000e0000 */
[----:B0-----:R-:W-:-:S05]  /*a3a0*/  I2FP.F32.U32 R0, UR7 ;  /* 0x0000000700007c45 */ /* 0x001fca0008201000 */
[----:B------:R-:W-:-:S04]  /*a3b0*/  FMUL R0, R0, UR6 ;  /* 0x0000000600007c20 */ /* 0x000fc80008400000 */
[----:B------:R0:W0:Y:S01]  /*a3c0*/  F2I.U32.TRUNC.NTZ R2, R0 ;  /* 0x0000000000027305 */ /* 0x000022000020f000 */
[----:B-1----:R-:W-:Y:S05]  /*a3d0*/  @!P0 BRA `(.L_x_287) ;  /* 0x0000000000308947 */ /* 0x002fea0003800000 */
        /* <DEDUP_REMOVED lines=12> */
.L_x_287:
[----:B------:R-:W-:Y:S01]  /*a4a0*/  USHF.R.U64 UR6, UR12, UR15, UR13 ;  /* 0x0000000f0c067299 */ /* 0x000fe2000800120d */
[----:B0-----:R-:W-:Y:S01]  /*a4b0*/  I2FP.F32.U32 R0, UR19 ;  /* 0x0000001300007c45 */ /* 0x001fe20008201000 */
[----:B------:R-:W-:Y:S01]  /*a4c0*/  USHF.R.U32.HI UR4, URZ, UR15, UR13 ;  /* 0x0000000f3f047299 */ /* 0x000fe2000801160d */
[----:B------:R-:W-:Y:S01]  /*a4d0*/  R2UR UR14, R2 ;  /* 0x00000000020e72ca */ /* 0x000fe200000e0000 */
[----:B------:R-:W-:Y:S02]  /*a4e0*/  UIADD3 UR9, UP0, URZ, -UR6, URZ ;  /* 0x800000063f097290 */ /* 0x000fe4000ff1e03f */
[----:B------:R-:W-:Y:S01]  /*a4f0*/  FMUL R0, R0, UR18 ;  /* 0x0000001200007c20 */ /* 0x000fe20008400000 */
[----:B------:R-:W-:Y:S01]  /*a500*/  ULDC.64 UR12, c[0x0][0x620] ;  /* 0x00018800000c7ab9 */ /* 0x000fe20000000a00 */
[----:B------:R-:W-:Y:S01]  /*a510*/  UIADD3.X UR4, URZ, ~UR4, URZ, UP0, !UPT ;  /* 0x800000043f047290 */ /* 0x000fe200087fe43f */
[----:B------:R-:W-:Y:S01]  /*a520*/  UMOV UR10, UR16 ;  /* 0x00000010000a7c82 */ /* 0x000fe20008000000 */
[----:B------:R-:W-:-:S02]  /*a530*/  UMOV UR11, UR17 ;  /* 0x00000011000b7c82 */ /* 0x000fc40008000000 */
[----:B------:R-:W0:Y:S01]  /*a540*/  F2I.U32.TRUNC.NTZ R0, R0 ;  /* 0x0000000000007305 */ /* 0x000e22000020f000 */
[----:B------:R-:W-:Y:S02]  /*a550*/  UIMAD UR4, UR4, UR12, URZ ;  /* 0x0000000c040472a4 */ /* 0x000fe4000f8e023f */
        /* <DEDUP_REMOVED lines=9> */
[----:B------:R-:W-:Y:S01]  /*a5f0*/  USHF.R.U64 UR12, UR10, UR13, UR11 ;  /* 0x0000000d0a0c7299 */ /* 0x000fe2000800120b */
[----:B0-----:R-:W-:Y:S01]  /*a600*/  R2UR UR16, R0 ;  /* 0x00000000001072ca */ /* 0x001fe200000e0000 */
[----:B------:R-:W-:Y:S01]  /*a610*/  USHF.R.U32.HI UR10, URZ, UR13, UR11 ;  /* 0x0000000d3f0a7299 */ /* 0x000fe2000801160b */
[----:B------:R-:W-:Y:S01]  /*a620*/  ISETP.NE.AND.EX P0, PT, RZ, UR5, PT, P0 ;  /* 0x00000005ff007c0c */ /* 0x000fe2000bf05300 */
[----:B------:R-:W-:Y:S01]  /*a630*/  ULDC UR17, c[0x0][0x608] ;  /* 0x0001820000117ab9 */ /* 0x000fe20000000800 */
[----:B------:R-:W-:-:S02]  /*a640*/  ULOP3.LUT UR23, URZ, UR18, URZ, 0x33, !UPT ;  /* 0x000000123f177292 */ /* 0x000fc4000f8e333f */
[----:B------:R-:W-:Y:S02]  /*a650*/  USHF.R.U64 UR18, UR12, UR17, UR10 ;  /* 0x000000110c127299 */ /* 0x000fe4000800120a */
[----:B------:R-:W-:Y:S01]  /*a660*/  USHF.R.U32.HI UR10, URZ, UR17, UR10 ;  /* 0x000000113f0a7299 */ /* 0x000fe2000801160a */
[----:B------:R-:W-:Y:S01]  /*a670*/  UMOV UR20, 0x1 ;  /* 0x0000000100147882 */ /* 0x000fe20000000000 */
[----:B------:R-:W-:Y:S02]  /*a680*/  UIADD3 UR14, -UR14, URZ, URZ ;  /* 0x0000003f0e0e7290 */ /* 0x000fe4000fffe13f */
[----:B------:R-:W-:Y:S02]  /*a690*/  USHF.L.U32 UR13, UR20, UR22, URZ ;  /* 0x00000016140d7299 */ /* 0x000fe4000800063f */
[----:B------:R-:W-:Y:S01]  /*a6a0*/  USHF.R.U64 UR20, UR18, UR22, UR10 ;  /* 0x0000001612147299 */ /* 0x000fe2000800120a */
[----:B------:R-:W-:Y:S01]  /*a6b0*/  ULDC UR15, c[0x0][0x144] ;  /* 0x00005100000f7ab9 */ /* 0x000fe20000000800 */
[----:B------:R-:W-:Y:S01]  /*a6c0*/  ULDC UR8, c[0x0][0x600] ;  /* 0x0001800000087ab9 */ /* 0x000fe20000000800 */
[----:B------:R-:W-:-:S02]  /*a6d0*/  UIADD3 UR21, -UR16, URZ, URZ ;  /* 0x0000003f10157290 */ /* 0x000fc4000fffe13f */
[----:B------:R-:W-:Y:S02]  /*a6e0*/  USHF.R.U32.HI UR17, URZ, UR22, UR10 ;  /* 0x000000163f117299 */ /* 0x000fe4000801160a */
[----:B------:R-:W-:Y:S02]  /*a6f0*/  UIADD3 UR9, UR8, -0x1, URZ ;  /* 0xffffffff08097890 */ /* 0x000fe4000fffe03f */
        /* <DEDUP_REMOVED lines=16> */
.L_x_288:
[----:B------:R-:W-:Y:S01]  /*a800*/  UISETP.NE.AND UP0, UPT, UR40, URZ, UPT ;  /* 0x0000003f2800728c */ /* 0x000fe2000bf05270 */
[----:B------:R-:W-:Y:S01]  /*a810*/  IMAD.MOV.U32 R0, RZ, RZ, 0x1 ;  /* 0x00000001ff007424 */ /* 0x000fe200078e00ff */
[----:B------:R-:W-:Y:S01]  /*a820*/  USHF.R.U64 UR4, UR16, UR24, UR17 ;  /* 0x0000001810047299 */ /* 0x000fe20008001211 */
[----:B------:R-:W-:Y:S01]  /*a830*/  IMAD.U32 R19, RZ, RZ, UR6 ;  /* 0x00000006ff137e24 */ /* 0x000fe2000f8e00ff */
[----:B------:R-:W-:Y:S02]  /*a840*/  ULOP3.LUT UR18, UR18, UR23, URZ, 0xc0, !UPT ;  /* 0x0000001712127292 */ /* 0x000fe4000f8ec03f */
[----:B------:R-:W-:Y:S02]  /*a850*/  UIADD3 UR5, -UR4, URZ, URZ ;  /* 0x0000003f04057290 */ /* 0x000fe4000fffe13f */
[----:B------:R-:W-:Y:S02]  /*a860*/  ULOP3.LUT UR9, UR12, UR9, URZ, 0xc0, !UPT ;  /* 0x000000090c097292 */ /* 0x000fe4000f8ec03f */
[----:B------:R-:W-:-:S02]  /*a870*/  UIMAD UR4, UR13, UR4, UR18 ;  /* 0x000000040d0472a4 */ /* 0x000fc4000f8e0212 */
[----:B------:R-:W-:Y:S02]  /*a880*/  @UP0 UIMAD UR22, UR26, UR21, UR19 ;  /* 0x000000151a1602a4 */ /* 0x000fe4000f8e0213 */
[----:B------:R-:W-:Y:S01]  /*a890*/  UIMAD UR5, UR5, UR25, UR20 ;  /* 0x00000019050572a4 */ /* 0x000fe2000f8e0214 */
[----:B------:R-:W-:Y:S02]  /*a8a0*/  ULDC UR7, c[0x0][0x610] ;  /* 0x0001840000077ab9 */ /* 0x000fe40000000800 */
[----:B------:R-:W-:Y:S02]  /*a8b0*/  UIMAD UR4, UR4, UR7, UR22 ;  /* 0x00000007040472a4 */ /* 0x000fe4000f8e0216 */
[----:B------:R-:W-:-:S04]  /*a8c0*/  UIMAD UR5, UR5, UR8, UR9 ;  /* 0x00000008050572a4 */ /* 0x000fc8000f8e0209 */
[----:B------:R-:W-:Y:S02]  /*a8d0*/  USEL UR7, UR5, UR4, !UP0 ;  /* 0x0000000405077287 */ /* 0x000fe4000c000000 */
[----:B------:R-:W-:-:S04]  /*a8e0*/  USEL UR4, UR4, UR5, !UP0 ;  /* 0x0000000504047287 */ /* 0x000fc8000c000000 */
[----:B------:R-:W-:Y:S02]  /*a8f0*/  IMAD.U32 R2, RZ, RZ, UR7 ;  /* 0x00000007ff027e24 */ /* 0x000fe4000f8e00ff */
[----:B------:R-:W-:-:S07]  /*a900*/  IMAD.U32 R18, RZ, RZ, UR4 ;  /* 0x00000004ff127e24 */ /* 0x000fce000f8e00ff */
.L_x_286:
[----:B------:R-:W-:Y:S02]  /*a910*/  LOP3.LUT P0, RZ, R0, 0xff, RZ, 0xc0, !PT ;  /* 0x000000ff00ff7812 */ /* 0x000fe4000780c0ff */
[----:B------:R-:W-:-:S11]  /*a920*/  LOP3.LUT R166, R166, 0x1, RZ, 0x3c, !PT ;  /* 0x00000001a6a67812 */ /* 0x000fd600078e3cff */
[----:B------:R-:W-:Y:S05]  /*a930*/  @P0 BRA `(.L_x_289) ;  /* 0xffffff6c00040947 */ /* 0x000fea000383ffff */
[----:B------:R-:W-:Y:S05]  /*a940*/  EXIT ;  /* 0x000000000000794d */ /* 0x000fea0003800000 */
.L_x_12:
[----:B------:R-:W-:-:S08]  /*a950*/  ISETP.NE.AND P0, PT, RZ, UR8, PT ;  /* 0x00000008ff007c0c */ /* 0x000fd0000bf05270 */
[----:B-----5:R-:W0:-:S00]  /*a960*/  USETMAXREG.DEALLOC.CTAPOOL 0x28 ;  /* 0x00000028000079c8 */ /* 0x020e0000080e0500 */
[----:B------:R-:W-:Y:S05]  /*a970*/  @P0 EXIT ;  /* 0x000000000000094d */ /* 0x000fea0003800000 */
[----:B0-----:R-:W-:Y:S01]  /*a980*/  LOP3.LUT P0, RZ, R5, 0xff, RZ, 0xc0, !PT ;  /* 0x000000ff05ff7812 */ /* 0x001fe2000780c0ff */
[----:B------:R-:W-:Y:S02]  /*a990*/  IMAD.MOV.U32 R8, RZ, RZ, 0x1 ;  /* 0x00000001ff087424 */ /* 0x000fe400078e00ff */
[----:B------:R-:W-:-:S10]  /*a9a0*/  IMAD.MOV.U32 R0, RZ, RZ, RZ ;  /* 0x000000ffff007224 */ /* 0x000fd400078e00ff */
[----:B------:R-:W-:Y:S05]  /*a9b0*/  @!P0 BRA `(.L_x_290) ;  /* 0x0000000c00448947 */ /* 0x000fea0003800000 */
[----:B------:R-:W-:Y:S01]  /*a9c0*/  LOP3.LUT P0, RZ, R4, 0x1f, RZ, 0xc0, !PT ;  /* 0x0000001f04ff7812 */ /* 0x000fe2000780c0ff */
[----:B------:R-:W-:Y:S01]  /*a9d0*/  ULDC UR5, c[0x0][0x658] ;  /* 0x0001960000057ab9 */ /* 0x000fe20000000800 */
[----:B------:R-:W-:Y:S01]  /*a9e0*/  UMOV UR6, 0xffffffff ;  /* 0xffffffff00067882 */ /* 0x000fe20000000000 */
[----:B------:R-:W-:Y:S01]  /*a9f0*/  BSSY B0, `(.L_x_290) ;  /* 0x00000cd000007945 */ /* 0x000fe20003800000 */
[----:B------:R-:W-:Y:S01]  /*aa00*/  USHF.L.U32 UR6, UR6, UR5, URZ ;  /* 0x0000000506067299 */ /* 0x000fe2000800063f */
[C---:B------:R-:W-:Y:S01]  /*aa10*/  ISETP.NE.AND P3, PT, R3.reuse, RZ, PT ;  /* 0x000000ff0300720c */ /* 0x040fe20003f65270 */
[----:B------:R-:W-:Y:S01]  /*aa20*/  IMAD.MOV.U32 R9, RZ, RZ, 0x1 ;  /* 0x00000001ff097424 */ /* 0x000fe200078e00ff */
[----:B------:R-:W-:Y:S01]  /*aa30*/  ISETP.NE.OR P0, PT, R3, RZ, !P0 ;  /* 0x000000ff0300720c */ /* 0x000fe20004705670 */
[----:B------:R-:W-:Y:S01]  /*aa40*/  IMAD.MOV.U32 R8, RZ, RZ, 0x1 ;  /* 0x00000001ff087424 */ /* 0x000fe200078e00ff */
[----:B------:R-:W-:Y:S01]  /*aa50*/  ULDC UR4, c[0x0][0x600] ;  /* 0x0001800000047ab9 */ /* 0x000fe20000000800 */
[----:B------:R-:W-:Y:S01]  /*aa60*/  IMAD.MOV.U32 R0, RZ, RZ, RZ ;  /* 0x000000ffff007224 */ /* 0x000fe200078e00ff */
[----:B------:R-:W-:Y:S01]  /*aa70*/  UMOV UR7, 0x1 ;  /* 0x0000000100077882 */ /* 0x000fe20000000000 */
[----:B------:R-:W-:-:S02]  /*aa80*/  UIADD3 UR21, UR37, 0x1, URZ ;  /* 0x0000000125157890 */ /* 0x000fc4000fffe03f */
[----:B------:R-:W-:Y:S02]  /*aa90*/  ULOP3.LUT UR13, UR42, 0x2, URZ, 0xfc, !UPT ;  /* 0x000000022a0d7892 */ /* 0x000fe4000f8efc3f */
[----:B------:R-:W-:Y:S02]  /*aaa0*/  UIADD3 UR4, UR4, -0x1, URZ ;  /* 0xffffffff04047890 */ /* 0x000fe4000fffe03f */
[----:B------:R-:W-:Y:S02]  /*aab0*/  USHF.L.U32 UR5, UR7, UR5, URZ ;  /* 0x0000000507057299 */ /* 0x000fe4000800063f */
[----:B------:R-:W-:Y:S01]  /*aac0*/  ULOP3.LUT UR6, URZ, UR6, URZ, 0x33, !UPT ;  /* 0x000000063f067292 */ /* 0x000fe2000f8e333f */
[----:B------:R-:W-:-:S11]  /*aad0*/  ULDC.64 UR30, c[0x0][0x198] ;  /* 0x00006600001e7ab9 */ /* 0x000fd60000000a00 */
.L_x_302:
[----:B------:R-:W-:-:S03]  /*aae0*/  UMOV UR7, 0xffffffff ;  /* 0xffffffff00077882 */ /* 0x000fc60000000000 */
[----:B------:R-:W-:Y:S05]  /*aaf0*/  BRA.DIV UR7, `(.L_x_291) ;  /* 0x00000012070c7947 */ /* 0x000fea000b800000 */
[----:B------:R-:W-:-:S13]  /*ab00*/  ELECT P6, URZ, PT ;  /* 0x00000000003f782f */ /* 0x000fda00038c0000 */
.L_x_315:
[----:B------:R-:W0:Y:S01]  /*ab10*/  LDC R3, c[0x0][0x28c] ;  /* 0x0000a300ff037b82 */ /* 0x000e220000000800 */
[----:B------:R-:W-:Y:S01]  /*ab20*/  BSSY B1, `(.L_x_292) ;  /* 0x0000044000017945 */ /* 0x000fe20003800000 */
[----:B0-----:R-:W-:-:S13]  /*ab30*/  ISETP.LT.OR P6, PT, R3, 0x1, !P6 ;  /* 0x000000010300780c */ /* 0x001fda00077c1670 */
[----:B------:R-:W-:Y:S05]  /*ab40*/  @P6 BRA `(.L_x_293) ;  /* 0x0000000400046947 */ /* 0x000fea0003800000 */
[----:B------:R-:W-:Y:S02]  /*ab50*/  IMAD.SHL.U32 R6, R2, 0x100, RZ ;  /* 0x0000010002067824 */ /* 0x000fe400078e00ff */
[----:B------:R-:W-:Y:S02]  /*ab60*/  IMAD.SHL.U32 R18, R18, 0x40, RZ ;  /* 0x0000004012127824 */ /* 0x000fe400078e00ff */
[----:B------:R-:W-:Y:S02]  /*ab70*/  IMAD.MOV.U32 R11, RZ, RZ, RZ ;  /* 0x000000ffff0b7224 */ /* 0x000fe400078e00ff */
[----:B------:R-:W-:Y:S02]  /*ab80*/  IMAD.U32 R12, RZ, RZ, UR21 ;  /* 0x00000015ff0c7e24 */ /* 0x000fe4000f8e00ff */
[----:B------:R-:W-:Y:S02]  /*ab90*/  IMAD.MOV.U32 R2, RZ, RZ, R8 ;  /* 0x000000ffff027224 */ /* 0x000fe400078e0008 */
[----:B------:R-:W-:-:S07]  /*aba0*/  IMAD.MOV.U32 R3, RZ, RZ, R0 ;  /* 0x000000ffff037224 */ /* 0x000fce00078e0000 */
.L_x_297:
[----:B------:R-:W0:Y:S01]  /*abb0*/  S2R R5, SR_CgaCtaId ;  /* 0x0000000000057919 */ /* 0x000e220000008800 */
[----:B------:R-:W-:-:S04]  /*abc0*/  MOV R4, 0x400 ;  /* 0x0000040000047802 */ /* 0x000fc80000000f00 */
[----:B0-----:R-:W-:Y:S02]  /*abd0*/  LEA R10, R5, R4, 0x18 ;  /* 0x00000004050a7211 */ /* 0x001fe400078ec0ff */
[----:B------:R-:W-:Y:S01]  /*abe0*/  SHF.L.U32 R4, R2, 0x1f, RZ ;  /* 0x0000001f02047819 */ /* 0x000fe200000006ff */
[----:B------:R-:W0:Y:S02]  /*abf0*/  @!P3 LDC R5, c[0x0][0x500] ;  /* 0x00014000ff05bb82 */ /* 0x000e240000000800 */
[----:B------:R-:W-:-:S04]  /*ac00*/  IMAD R7, R3, 0x8, R10 ;  /* 0x0000000803077824 */ /* 0x000fc800078e020a */
[----:B------:R-:W1:Y:S02]  /*ac10*/  SYNCS.PHASECHK.TRANS64.TRYWAIT P1, [R7+URZ+0x20], R4 ;  /* 0x00002004070075a7 */ /* 0x000e64000802017f */
[----:B-1----:R-:W-:Y:S05]  /*ac20*/  @!P1 BRA `(.L_x_294) ;  /* 0x0000000c00e09947 */ /* 0x002fea0003800000 */
.L_x_316:
[----:B------:R-:W-:Y:S01]  /*ac30*/  UPRMT UR7, UR13, 0x9910, URZ ;  /* 0x000099100d077896 */ /* 0x000fe2000800003f */
[----:B0-----:R0:W-:Y:S03]  /*ac40*/  @!P3 SYNCS.ARRIVE.TRANS64 RZ, [R7+URZ], R5 ;  /* 0x0000000507ffb9a7 */ /* 0x0011e6000800003f */
[----:B------:R-:W-:-:S06]  /*ac50*/  UISETP.NE.AND UP0, UPT, UR7, 0x2, UPT ;  /* 0x000000020700788c */ /* 0x000fcc000bf05270 */
[----:B------:R-:W-:-:S13]  /*ac60*/  PLOP3.LUT P1, PT, PT, PT, UP0, 0x80, 0x0 ;  /* 0x000000000000781c */ /* 0x000fda0003f2f008 */
[----:B0-----:R-:W-:Y:S05]  /*ac70*/  @P1 BRA `(.L_x_295) ;  /* 0x0000000000041947 */ /* 0x001fea0003800000 */
[----:B------:R-:W-:Y:S01]  /*ac80*/  BPT.TRAP 0x1 ;  /* 0x000000040000795c */ /* 0x000fe20000300000 */
.L_x_295:
[----:B------:R-:W-:Y:S05]  /*ac90*/  @P0 BRA `(.L_x_296) ;  /* 0x0000000000040947 */ /* 0x000fea0003800000 */
[----:B------:R-:W-:Y:S01]  /*aca0*/  BPT.TRAP 0x1 ;  /* 0x000000040000795c */ /* 0x000fe20000300000 */
.L_x_296:
[--C-:B-1----:R-:W-:Y:S01]  /*acb0*/  IMAD R4, R3, 0x4000, R10.reuse ;  /* 0x0000400003047824 */ /* 0x102fe200078e020a */
[----:B------:R-:W-:Y:S01]  /*acc0*/  R2UR UR34, R11 ;  /* 0x000000000b2272ca */ /* 0x000fe200000e0000 */
[----:B------:R-:W-:Y:S01]  /*acd0*/  IMAD R10, R3, 0x10000, R10 ;  /* 0x00010000030a7824 */ /* 0x000fe200078e020a */
[----:B------:R-:W-:Y:S01]  /*ace0*/  R2UR UR33, R7 ;  /* 0x00000000072172ca */ /* 0x000fe200000e0000 */
[----:B------:R-:W-:Y:S01]  /*acf0*/  VIADD R12, R12, 0xffffffff ;  /* 0xffffffff0c0c7836 */ /* 0x000fe20000000000 */
[----:B------:R-:W-:Y:S01]  /*ad00*/  R2UR UR24, R4 ;  /* 0x00000000041872ca */ /* 0x000fe200000e0000 */
[----:B------:R-:W-:Y:S01]  /*ad10*/  UIADD3 UR14, UP0, UR30, 0xf0, URZ ;  /* 0x000000f01e0e7890 */ /* 0x000fe2000ff1e03f */
[----:B------:R-:W-:Y:S01]  /*ad20*/  R2UR UR8, R10 ;  /* 0x000000000a0872ca */ /* 0x000fe200000e0000 */
[----:B------:R-:W-:Y:S01]  /*ad30*/  UIADD3 UR44, UP1, UR30, 0x1f0, URZ ;  /* 0x000001f01e2c7890 */ /* 0x000fe2000ff3e03f */
[----:B------:R-:W-:Y:S01]  /*ad40*/  R2UR UR36, R19 ;  /* 0x00000000132472ca */ /* 0x000fe200000e0000 */
[----:B------:R-:W-:Y:S01]  /*ad50*/  UIADD3.X UR15, URZ, UR31, URZ, UP0, !UPT ;  /* 0x0000001f3f0f7290 */ /* 0x000fe200087fe43f */
[----:B------:R-:W-:Y:S01]  /*ad60*/  R2UR UR35, R18 ;  /* 0x00000000122372ca */ /* 0x000fe200000e0000 */
[----:B------:R-:W-:Y:S01]  /*ad70*/  UIADD3.X UR45, URZ, UR31, URZ, UP1, !UPT ;  /* 0x0000001f3f2d7290 */ /* 0x000fe20008ffe43f */
[----:B------:R-:W-:Y:S01]  /*ad80*/  R2UR UR19, R6 ;  /* 0x00000000061372ca */ /* 0x000fe200000e0000 */
[----:B------:R-:W-:Y:S01]  /*ad90*/  UIADD3 UR26, UR34, 0x20, URZ ;  /* 0x00000020221a7890 */ /* 0x000fe2000fffe03f */
[----:B------:R-:W-:Y:S01]  /*ada0*/  ISETP.GT.AND P2, PT, R12, 0x1, PT ;  /* 0x000000010c00780c */ /* 0x000fe20003f44270 */
[----:B------:R-:W-:Y:S01]  /*adb0*/  VIADD R3, R3, 0x1 ;  /* 0x0000000103037836 */ /* 0x000fe20000000000 */
[----:B------:R-:W-:Y:S01]  /*adc0*/  UMOV UR22, 0x0 ;  /* 0x0000000000167882 */ /* 0x000fe20000000000 */
[----:B------:R-:W-:Y:S01]  /*add0*/  UIADD3 UR32, UR24, 0x180, URZ ;  /* 0x0000018018207890 */ /* 0x000fe2000fffe03f */
[----:B------:R-:W-:Y:S01]  /*ade0*/  VIADD R11, R11, 0x40 ;  /* 0x000000400b0b7836 */ /* 0x000fe20000000000 */
[----:B------:R-:W-:Y:S01]  /*adf0*/  UIADD3 UR24, UR24, 0x2180, URZ ;  /* 0x0000218018187890 */ /* 0x000fe2000fffe03f */
[----:B------:R-:W-:Y:S01]  /*ae00*/  ISETP.NE.AND P1, PT, R3, 0x4, PT ;  /* 0x000000040300780c */ /* 0x000fe20003f25270 */
[----:B------:R-:W-:-:S02]  /*ae10*/  UIADD3 UR16, UR8, 0x10180, URZ ;  /* 0x0001018008107890 */ /* 0x000fc4000fffe03f */
[----:B------:R-:W-:Y:S01]  /*ae20*/  UIADD3 UR8, UR8, 0x18180, URZ ;  /* 0x0001818008087890 */ /* 0x000fe2000fffe03f */
[----:B------:R-:W-:Y:S01]  /*ae30*/  SEL R5, RZ, 0x1, P1 ;  /* 0x00000001ff057807 */ /* 0x000fe20000800000 */
[----:B------:R-:W-:Y:S01]  /*ae40*/  UMOV UR23, 0x10000000 ;  /* 0x1000000000177882 */ /* 0x000fe20000000000 */
[----:B------:R-:W-:Y:S01]  /*ae50*/  UMOV UR25, UR33 ;  /* 0x0000002100197c82 */ /* 0x000fe20008000000 */
[----:B------:R-:W-:Y:S01]  /*ae60*/  UMOV UR28, UR36 ;  /* 0x00000024001c7c82 */ /* 0x000fe20008000000 */
[----:B------:R-:W-:Y:S01]  /*ae70*/  UMOV UR27, UR35 ;  /* 0x00000023001b7c82 */ /* 0x000fe20008000000 */
[----:B------:R-:W-:Y:S01]  /*ae80*/  UMOV UR17, UR33 ;  /* 0x0000002100117c82 */ /* 0x000fe20008000000 */
[----:B------:R-:W-:Y:S01]  /*ae90*/  UMOV UR18, UR34 ;  /* 0x0000002200127c82 */ /* 0x000fe20008000000 */
[----:B------:R-:W-:Y:S01]  /*aea0*/  UMOV UR20, UR36 ;  /* 0x0000002400147c82 */ /* 0x000fe20008000000 */
[----:B------:R0:W-:Y:S01]  /*aeb0*/  UTMALDG.3D [UR32], [UR14], desc[UR22] ;  /* 0x000016200e0075b4 */ /* 0x0001e20008011000 */
[----:B------:R-:W-:Y:S01]  /*aec0*/  UMOV UR9, UR33 ;  /* 0x0000002100097c82 */ /* 0x000fe20008000000 */
[----:B------:R-:W-:Y:S01]  /*aed0*/  UMOV UR11, UR19 ;  /* 0x00000013000b7c82 */ /* 0x000fe20008000000 */
[----:B------:R-:W-:Y:S01]  /*aee0*/  UMOV UR12, UR36 ;  /* 0x00000024000c7c82 */ /* 0x000fe20008000000 */
[----:B------:R-:W-:Y:S01]  /*aef0*/  UMOV UR10, UR26 ;  /* 0x0000001a000a7c82 */ /* 0x000fe20008000000 */
[----:B------:R-:W-:-:S02]  /*af00*/  LOP3.LUT R2, R2, R5, RZ, 0x3c, !PT ;  /* 0x0000000502027212 */ /* 0x000fc400078e3cff */
[----:B------:R-:W-:Y:S01]  /*af10*/  SEL R3, R3, RZ, P1 ;  /* 0x000000ff03037207 */ /* 0x000fe20000800000 */
[----:B------:R0:W-:Y:S01]  /*af20*/  UTMALDG.3D [UR24], [UR14], desc[UR22] ;  /* 0x000016180e0075b4 */ /* 0x0001e20008011000 */
[----:B------:R0:W-:Y:S01]  /*af30*/  UTMALDG.3D [UR16], [UR44], desc[UR22] ;  /* 0x000016102c0075b4 */ /* 0x0001e20008011000 */
[----:B------:R0:W-:Y:S02]  /*af40*/  UTMALDG.3D [UR8], [UR44], desc[UR22] ;  /* 0x000016082c0075b4 */ /* 0x0001e40008011000 */
[----:B0-----:R-:W-:Y:S05]  /*af50*/  @P2 BRA `(.L_x_297) ;  /* 0xfffffffc00142947 */ /* 0x001fea000383ffff */
.L_x_293:
[----:B------:R-:W-:Y:S05]  /*af60*/  BSYNC B1 ;  /* 0x0000000000017941 */ /* 0x000fea0003800000 */
.L_x_292:
[----:B------:R-:W-:Y:S01]  /*af70*/  LOP3.LUT P4, RZ, R9, 0xff, RZ, 0xc0, !PT ;  /* 0x000000ff09ff7812 */ /* 0x000fe2000788c0ff */
[----:B------:R-:W-:Y:S01]  /*af80*/  VIADD R0, R0, UR37 ;  /* 0x0000002500007c36 */ /* 0x000fe20008000000 */
[----:B------:R-:W-:Y:S01]  /*af90*/  ULDC.64 UR8, c[0x0][0x650] ;  /* 0x0001940000087ab9 */ /* 0x000fe20000000a00 */
[----:B------:R-:W-:Y:S01]  /*afa0*/  BSSY B1, `(.L_x_298) ;  /* 0x000006f000017945 */ /* 0x000fe20003800000 */
[----:B------:R-:W-:Y:S01]  /*afb0*/  IMAD.MOV.U32 R18, RZ, RZ, -0x1 ;  /* 0xffffffffff127424 */ /* 0x000fe200078e00ff */
[----:B------:R-:W-:Y:S01]  /*afc0*/  PRMT R9, RZ, 0x7610, R9 ;  /* 0x00007610ff097816 */ /* 0x000fe20000000009 */
[----:B------:R-:W-:Y:S01]  /*afd0*/  IMAD.MOV.U32 R19, RZ, RZ, -0x1 ;  /* 0xffffffffff137424 */ /* 0x000fe200078e00ff */
[C---:B------:R-:W-:Y:S02]  /*afe0*/  ISETP.GT.U32.AND P1, PT, R0.reuse, 0x3, PT ;  /* 0x000000030000780c */ /* 0x040fe40003f24070 */
[----:B------:R-:W-:Y:S02]  /*aff0*/  SHF.R.U32.HI R2, RZ, 0x2, R0 ;  /* 0x00000002ff027819 */ /* 0x000fe40000011600 */
[----:B------:R-:W-:-:S02]  /*b000*/  LOP3.LUT R0, R0, 0x3, RZ, 0xc0, !PT ;  /* 0x0000000300007812 */ /* 0x000fc400078ec0ff */
[----:B------:R-:W0:Y:S01]  /*b010*/  @P4 S2R R4, SR_CgaCtaId ;  /* 0x0000000000044919 */ /* 0x000e220000008800 */
[----:B------:R-:W-:Y:S02]  /*b020*/  @P4 MOV R3, 0x400 ;  /* 0x0000040000034802 */ /* 0x000fe40000000f00 */
[----:B------:R-:W-:-:S04]  /*b030*/  LOP3.LUT R2, R2, 0x1, RZ, 0xc0, !PT ;  /* 0x0000000102027812 */ /* 0x000fc800078ec0ff */
[----:B------:R-:W-:Y:S02]  /*b040*/  ISETP.NE.U32.AND P2, PT, R2, 0x1, PT ;  /* 0x000000010200780c */ /* 0x000fe40003f45070 */
[----:B0-----:R-:W-:Y:S01]  /*b050*/  @P4 LEA R3, R4, R3, 0x18 ;  /* 0x0000000304034211 */ /* 0x001fe200078ec0ff */
[----:B------:R-:W-:-:S03]  /*b060*/  IMAD.U32 R4, RZ, RZ, UR37 ;  /* 0x00000025ff047e24 */ /* 0x000fc6000f8e00ff */
[----:B------:R0:W-:Y:S01]  /*b070*/  @P4 SYNCS.ARRIVE.TRANS64.A1T0 RZ, [R3+URZ+0x78], RZ ;  /* 0x000078ff03ff49a7 */ /* 0x0001e2000810003f */
[----:B------:R-:W-:Y:S02]  /*b080*/  IADD3 R16, P4, R16, UR38, RZ ;  /* 0x0000002610107c10 */ /* 0x000fe4000ff9e0ff */
[----:B------:R-:W-:Y:S02]  /*b090*/  ISETP.LT.U32.AND P1, PT, R4, 0x4, P1 ;  /* 0x000000040400780c */ /* 0x000fe40000f21070 */
[----:B------:R-:W-:Y:S02]  /*b0a0*/  IADD3.X R17, R17, UR41, RZ, P4, !PT ;  /* 0x0000002911117c10 */ /* 0x000fe4000a7fe4ff */
[----:B------:R-:W-:Y:S02]  /*b0b0*/  ISETP.GE.U32.AND P4, PT, R16, UR8, PT ;  /* 0x0000000810007c0c */ /* 0x000fe4000bf86070 */
[----:B0-----:R-:W-:Y:S02]  /*b0c0*/  SEL R3, RZ, 0x1, !P1 ;  /* 0x00000001ff037807 */ /* 0x001fe40004800000 */
[----:B------:R-:W-:-:S02]  /*b0d0*/  ISETP.GE.U32.AND.EX P1, PT, R17, UR9, PT, P4 ;  /* 0x0000000911007c0c */ /* 0x000fc4000bf26140 */
[----:B------:R-:W-:-:S04]  /*b0e0*/  ISETP.GT.U32.AND P2, PT, R4, 0x3, !P2 ;  /* 0x000000030400780c */ /* 0x000fc80005744070 */
[----:B------:R-:W-:-:S04]  /*b0f0*/  SEL R2, RZ, 0x1, !P2 ;  /* 0x00000001ff027807 */ /* 0x000fc80005000000 */
[--C-:B------:R-:W-:Y:S01]  /*b100*/  LOP3.LUT R8, R2, R8, R3.reuse, 0x96, !PT ;  /* 0x0000000802087212 */ /* 0x100fe200078e9603 */
[----:B------:R-:W-:Y:S01]  /*b110*/  IMAD.MOV.U32 R2, RZ, RZ, -0x1 ;  /* 0xffffffffff027424 */ /* 0x000fe200078e00ff */
[----:B------:R-:W-:Y:S01]  /*b120*/  PRMT R3, RZ, 0x7610, R3 ;  /* 0x00007610ff037816 */ /* 0x000fe20000000003 */
[----:B------:R-:W-:Y:S06]  /*b130*/  @P1 BRA `(.L_x_299) ;  /* 0x0000000400541947 */ /* 0x000fec0003800000 */
[----:B------:R-:W0:Y:S01]  /*b140*/  S2UR UR7, SR_CTAID.X ;  /* 0x00000000000779c3 */ /* 0x000e220000002500 */
[----:B------:R-:W-:Y:S01]  /*b150*/  ULDC.64 UR8, c[0x0][0x628] ;  /* 0x00018a0000087ab9 */ /* 0x000fe20000000a00 */
[----:B------:R-:W-:Y:S01]  /*b160*/  ULDC UR10, c[0x0][0x150] ;  /* 0x00005400000a7ab9 */ /* 0x000fe20000000800 */
[----:B------:R-:W-:Y:S01]  /*b170*/  ISETP.NE.U32.AND P1, PT, RZ, UR8, PT ;  /* 0x00000008ff007c0c */ /* 0x000fe2000bf25070 */
[----:B------:R-:W-:Y:S01]  /*b180*/  ULDC UR11, c[0x0][0x630] ;  /* 0x00018c00000b7ab9 */ /* 0x000fe20000000800 */
[----:B------:R-:W-:Y:S01]  /*b190*/  ULDC UR14, c[0x0][0x154] ;  /* 0x00005500000e7ab9 */ /* 0x000fe20000000800 */
[----:B------:R-:W-:Y:S01]  /*b1a0*/  IMAD.MOV.U32 R2, RZ, RZ, R16 ;  /* 0x000000ffff027224 */ /* 0x000fe200078e0010 */
[----:B------:R-:W-:Y:S01]  /*b1b0*/  ISETP.NE.AND.EX P1, PT, RZ, UR9, PT, P1 ;  /* 0x00000009ff007c0c */ /* 0x000fe2000bf25310 */
[----:B------:R-:W1:Y:S01]  /*b1c0*/  S2UR UR12, SR_CTAID.Y ;  /* 0x00000000000c79c3 */ /* 0x000e620000002600 */
[----:B0-----:R-:W-:-:S05]  /*b1d0*/  I2FP.F32.U32 R3, UR7 ;  /* 0x0000000700037c45 */ /* 0x001fca0008201000 */
[----:B------:R-:W-:Y:S01]  /*b1e0*/  FMUL R10, R3, UR10 ;  /* 0x0000000a030a7c20 */ /* 0x000fe20008400000 */
[----:B------:R-:W-:-:S05]  /*b1f0*/  IMAD.MOV.U32 R3, RZ, RZ, R17 ;  /* 0x000000ffff037224 */ /* 0x000fca00078e0011 */
[----:B------:R-:W-:Y:S05]  /*b200*/  @!P1 BRA `(.L_x_300) ;  /* 0x0000000000289947 */ /* 0x000fea0003800000 */
[----:B------:R-:W-:Y:S02]  /*b210*/  ULDC UR10, c[0x0][0x634] ;  /* 0x00018d00000a7ab9 */ /* 0x000fe40000000800 */
[----:B------:R-:W-:-:S05]  /*b220*/  IADD3 R7, P1, R16, UR10, RZ ;  /* 0x0000000a10077c10 */ /* 0x000fca000ff3e0ff */
[----:B------:R-:W-:-:S04]  /*b230*/  IMAD.X R11, RZ, RZ, R17, P1 ;  /* 0x000000ffff0b7224 */ /* 0x000fc800008e0611 */
[----:B------:R-:W-:-:S04]  /*b240*/  IMAD.WIDE.U32 R4, R11, UR8, RZ ;  /* 0x000000080b047c25 */ /* 0x000fc8000f8e00ff */
[----:B------:R-:W-:-:S04]  /*b250*/  IMAD.WIDE.U32 R4, P1, R7, UR9, R4 ;  /* 0x0000000907047c25 */ /* 0x000fc8000f820004 */
[----:B------:R-:W-:-:S04]  /*b260*/  IMAD.WIDE.U32 R6, R7, UR8, RZ ;  /* 0x0000000807067c25 */ /* 0x000fc8000f8e00ff */
[----:B------:R-:W-:Y:S01]  /*b270*/  IMAD.X R3, RZ, RZ, RZ, P1 ;  /* 0x000000ffff037224 */ /* 0x000fe200008e06ff */
[----:B------:R-:W-:Y:S01]  /*b280*/  IADD3 RZ, P1, R7, R4, RZ ;  /* 0x0000000407ff7210 */ /* 0x000fe20007f3e0ff */
[----:B------:R-:W-:-:S04]  /*b290*/  IMAD.MOV.U32 R2, RZ, RZ, R5 ;  /* 0x000000ffff027224 */ /* 0x000fc800078e0005 */
[----:B------:R-:W-:-:S08]  /*b2a0*/  IMAD.WIDE.U32.X R2, R11, UR9, R2, P1 ;  /* 0x000000090b027c25 */ /* 0x000fd000088e0402 */
.L_x_300:
[--C-:B------:R-:W-:Y:S01]  /*b2b0*/  SHF.R.U64 R19, R2, UR11, R3.reuse ;  /* 0x0000000b02137c19 */ /* 0x100fe20008001203 */
[----:B------:R-:W0:Y:S01]  /*b2c0*/  F2I.U32.TRUNC.NTZ R10, R10 ;  /* 0x0000000a000a7305 */ /* 0x000e22000020f000 */
[----:B------:R-:W-:Y:S01]  /*b2d0*/  SHF.R.U32.HI R2, RZ, UR11, R3 ;  /* 0x0000000bff027c19 */ /* 0x000fe20008011603 */
[----:B------:R-:W-:Y:S01]  /*b2e0*/  ULDC.64 UR8, c[0x0][0x620] ;  /* 0x0001880000087ab9 */ /* 0x000fe20000000a00 */
[----:B------:R-:W-:Y:S01]  /*b2f0*/  IADD3 R5, P1, RZ, -R19, RZ ;  /* 0x80000013ff057210 */ /* 0x000fe20007f3e0ff */
[----:B------:R-:W2:Y:S01]  /*b300*/  LDC R15, c[0x0][0x610] ;  /* 0x00018400ff0f7b82 */ /* 0x000ea20000000800 */
[----:B-1----:R-:W-:Y:S01]  /*b310*/  I2FP.F32.U32 R4, UR12 ;  /* 0x0000000c00047c45 */ /* 0x002fe20008201000 */
[----:B------:R-:W-:Y:S01]  /*b320*/  ULDC UR11, c[0x0][0x658] ;  /* 0x00019600000b7ab9 */ /* 0x000fe20000000800 */
[----:B------:R-:W-:Y:S01]  /*b330*/  ULDC UR16, c[0x0][0x648] ;  /* 0x0001920000107ab9 */ /* 0x000fe20000000800 */
[----:B------:R-:W-:Y:S02]  /*b340*/  IMAD.X R2, RZ, RZ, ~R2, P1 ;  /* 0x000000ffff027224 */ /* 0x000fe400008e0e02 */
[----:B------:R-:W-:Y:S01]  /*b350*/  FMUL R6, R4, UR14 ;  /* 0x0000000e04067c20 */ /* 0x000fe20008400000 */
[----:B------:R-:W-:Y:S01]  /*b360*/  ULDC.64 UR14, c[0x0][0x640] ;  /* 0x00019000000e7ab9 */ /* 0x000fe20000000a00 */
[----:B------:R-:W-:Y:S01]  /*b370*/  IMAD R4, R2, UR8, RZ ;  /* 0x0000000802047c24 */ /* 0x000fe2000f8e02ff */
[----:B------:R-:W-:Y:S01]  /*b380*/  ISETP.NE.U32.AND P1, PT, RZ, UR14, PT ;  /* 0x0000000eff007c0c */ /* 0x000fe2000bf25070 */
[C---:B------:R-:W-:Y:S01]  /*b390*/  IMAD.WIDE.U32 R2, R5.reuse, UR8, R16 ;  /* 0x0000000805027c25 */ /* 0x040fe2000f8e0010 */
[----:B0-----:R-:W-:Y:S01]  /*b3a0*/  R2UR UR8, R10 ;  /* 0x000000000a0872ca */ /* 0x001fe200000e0000 */
[----:B------:R-:W0:Y:S01]  /*b3b0*/  F2I.U32.TRUNC.NTZ R6, R6 ;  /* 0x0000000600067305 */ /* 0x000e22000020f000 */
[----:B------:R-:W-:Y:S01]  /*b3c0*/  ISETP.NE.AND.EX P1, PT, RZ, UR15, PT, P1 ;  /* 0x0000000fff007c0c */ /* 0x000fe2000bf25310 */
[----:B------:R-:W-:Y:S01]  /*b3d0*/  IMAD R5, R5, UR9, R4 ;  /* 0x0000000905057c24 */ /* 0x000fe2000f8e0204 */
[----:B------:R-:W-:-:S03]  /*b3e0*/  ULDC UR9, c[0x0][0x618] ;  /* 0x0001860000097ab9 */ /* 0x000fc60000000800 */
[----:B------:R-:W-:-:S05]  /*b3f0*/  IMAD.IADD R3, R3, 0x1, R5 ;  /* 0x0000000103037824 */ /* 0x000fca00078e0205 */
[--C-:B------:R-:W-:Y:S02]  /*b400*/  SHF.R.U64 R10, R2, UR9, R3.reuse ;  /* 0x00000009020a7c19 */ /* 0x100fe40008001203 */
[----:B------:R-:W-:Y:S01]  /*b410*/  SHF.R.U32.HI R3, RZ, UR9, R3 ;  /* 0x00000009ff037c19 */ /* 0x000fe20008011603 */
[----:B------:R-:W-:Y:S01]  /*b420*/  ULDC UR9, c[0x0][0x608] ;  /* 0x0001820000097ab9 */ /* 0x000fe20000000800 */
[----:B0-----:R-:W-:Y:S02]  /*b430*/  R2UR UR10, R6 ;  /* 0x00000000060a72ca */ /* 0x001fe400000e0000 */
[--C-:B------:R-:W-:Y:S02]  /*b440*/  SHF.R.U64 R12, R10, UR9, R3.reuse ;  /* 0x000000090a0c7c19 */ /* 0x100fe40008001203 */
[----:B------:R-:W-:Y:S01]  /*b450*/  SHF.R.U32.HI R3, RZ, UR9, R3 ;  /* 0x00000009ff037c19 */ /* 0x000fe20008011603 */
[----:B------:R-:W-:-:S03]  /*b460*/  UIADD3 UR9, -UR8, URZ, URZ ;  /* 0x0000003f08097290 */ /* 0x000fc6000fffe13f */
[--C-:B------:R-:W-:Y:S01]  /*b470*/  SHF.R.U64 R13, R12, UR11, R3.reuse ;  /* 0x0000000b0c0d7c19 */ /* 0x100fe20008001203 */
[----:B------:R-:W-:Y:S01]  /*b480*/  ULDC UR8, c[0x0][0x144] ;  /* 0x0000510000087ab9 */ /* 0x000fe20000000800 */
[----:B------:R-:W-:-:S03]  /*b490*/  SHF.R.U32.HI R3, RZ, UR11, R3 ;  /* 0x0000000bff037c19 */ /* 0x000fc60008011603 */
[----:B------:R-:W-:Y:S01]  /*b4a0*/  IMAD.MOV.U32 R2, RZ, RZ, R13 ;  /* 0x000000ffff027224 */ /* 0x000fe200078e000d */
[----:B------:R-:W-:Y:S06]  /*b4b0*/  @!P1 BRA `(.L_x_301) ;  /* 0x0000000000289947 */ /* 0x000fec0003800000 */
        /* <DEDUP_REMOVED lines=10> */
.L_x_301:
[----:B------:R-:W-:Y:S01]  /*b560*/  UISETP.NE.AND UP0, UPT, UR40, URZ, UPT ;  /* 0x0000003f2800728c */ /* 0x000fe2000bf05270 */
[----:B------:R-:W-:Y:S01]  /*b570*/  SHF.R.U64 R3, R2, UR16, R3 ;  /* 0x0000001002037c19 */ /* 0x000fe20008001203 */
[----:B------:R-:W-:Y:S01]  /*b580*/  UIADD3 UR10, -UR10, URZ, URZ ;  /* 0x0000003f0a0a7290 */ /* 0x000fe2000fffe13f */
[----:B------:R-:W-:Y:S01]  /*b590*/  LOP3.LUT R2, R12, UR6, RZ, 0xc0, !PT ;  /* 0x000000060c027c12 */ /* 0x000fe2000f8ec0ff */
[----:B------:R-:W-:Y:S01]  /*b5a0*/  UIMAD UR7, UR8, UR9, UR7 ;  /* 0x00000009080772a4 */ /* 0x000fe2000f8e0207 */
[----:B------:R-:W-:Y:S01]  /*b5b0*/  LOP3.LUT R5, R10, UR4, RZ, 0xc0, !PT ;  /* 0x000000040a057c12 */ /* 0x000fe2000f8ec0ff */
[----:B------:R-:W-:Y:S01]  /*b5c0*/  IMAD.MOV R4, RZ, RZ, -R3 ;  /* 0x000000ffff047224 */ /* 0x000fe200078e0a03 */
[----:B------:R-:W-:Y:S01]  /*b5d0*/  ULDC UR8, c[0x0][0x148] ;  /* 0x0000520000087ab9 */ /* 0x000fe20000000800 */
[----:B------:R-:W-:Y:S01]  /*b5e0*/  IMAD R18, R3, UR5, R2 ;  /* 0x0000000503127c24 */ /* 0x000fe2000f8e0202 */
[----:B------:R-:W-:Y:S01]  /*b5f0*/  PLOP3.LUT P1, PT, PT, PT, UP0, 0x80, 0x0 ;  /* 0x000000000000781c */ /* 0x000fe20003f2f008 */
[----:B------:R-:W-:Y:S01]  /*b600*/  IMAD.MOV.U32 R3, RZ, RZ, 0x1 ;  /* 0x00000001ff037424 */ /* 0x000fe200078e00ff */
[----:B------:R-:W-:-:S03]  /*b610*/  @UP0 UIMAD UR7, UR8, UR10, UR12 ;  /* 0x0000000a080702a4 */ /* 0x000fc6000f8e020c */
[----:B------:R-:W-:Y:S02]  /*b620*/  ULDC UR8, c[0x0][0x638] ;  /* 0x00018e0000087ab9 */ /* 0x000fe40000000800 */
[----:B------:R-:W-:Y:S02]  /*b630*/  IMAD R2, R4, UR8, R13 ;  /* 0x0000000804027c24 */ /* 0x000fe4000f8e020d */
[----:B--2---:R-:W-:Y:S01]  /*b640*/  IMAD R18, R18, R15, UR7 ;  /* 0x0000000712127e24 */ /* 0x004fe2000f8e020f */
[----:B------:R-:W-:Y:S02]  /*b650*/  ULDC UR7, c[0x0][0x600] ;  /* 0x0001800000077ab9 */ /* 0x000fe40000000800 */
[----:B------:R-:W-:-:S05]  /*b660*/  IMAD R5, R2, UR7, R5 ;  /* 0x0000000702057c24 */ /* 0x000fca000f8e0205 */
[----:B------:R-:W-:Y:S02]  /*b670*/  SEL R2, R5, R18, !P1 ;  /* 0x0000001205027207 */ /* 0x000fe40004800000 */
[----:B------:R-:W-:-:S07]  /*b680*/  SEL R18, R18, R5, !P1 ;  /* 0x0000000512127207 */ /* 0x000fce0004800000 */
.L_x_299:
[----:B------:R-:W-:Y:S05]  /*b690*/  BSYNC B1 ;  /* 0x0000000000017941 */ /* 0x000fea0003800000 */
.L_x_298:
[----:B------:R-:W-:-:S13]  /*b6a0*/  LOP3.LUT P1, RZ, R3, 0xff, RZ, 0xc0, !PT ;  /* 0x000000ff03ff7812 */ /* 0x000fda000782c0ff */
[----:B------:R-:W-:Y:S05]  /*b6b0*/  @P1 BRA `(.L_x_302) ;  /* 0xfffffff400081947 */ /* 0x000fea000383ffff */
[----:B------:R-:W-:Y:S05]  /*b6c0*/  BSYNC B0 ;  /* 0x0000000000007941 */ /* 0x000fea0003800000 */
.L_x_290:
[----:B------:R-:W-:-:S03]  /*b6d0*/  UMOV UR7, 0xffffffff ;  /* 0xffffffff00077882 */ /* 0x000fc60000000000 */
[----:B------:R-:W-:Y:S05]  /*b6e0*/  BRA.DIV UR7, `(.L_x_303) ;  /* 0x0000000607447947 */ /* 0x000fea000b800000 */
[----:B------:R-:W-:-:S13]  /*b6f0*/  ELECT P6, URZ, PT ;  /* 0x00000000003f782f */ /* 0x000fda00038c0000 */
.L_x_319:
[----:B------:R-:W-:Y:S04]  /*b700*/  BSSY B0, `(.L_x_304) ;  /* 0x000002c000007945 */ /* 0x000fe80003800000 */
[----:B------:R-:W-:Y:S05]  /*b710*/  @!P6 BRA `(.L_x_305) ;  /* 0x0000000000a8e947 */ /* 0x000fea0003800000 */
[----:B------:R-:W-:-:S04]  /*b720*/  ULOP3.LUT UR7, UR42, 0x2, URZ, 0xfc, !UPT ;  /* 0x000000022a077892 */ /* 0x000fc8000f8efc3f */
[----:B------:R-:W-:-:S06]  /*b730*/  UISETP.NE.AND UP0, UPT, UR7, 0x3, UPT ;  /* 0x000000030700788c */ /* 0x000fcc000bf05270 */
[----:B------:R-:W-:-:S13]  /*b740*/  PLOP3.LUT P0, PT, PT, PT, UP0, 0x80, 0x0 ;  /* 0x000000000000781c */ /* 0x000fda0003f0f008 */
[----:B------:R-:W-:Y:S05]  /*b750*/  @!P0 BRA `(.L_x_306) ;  /* 0x0000000000048947 */ /* 0x000fea0003800000 */
[----:B------:R-:W-:Y:S01]  /*b760*/  BPT.TRAP 0x1 ;  /* 0x000000040000795c */ /* 0x000fe20000300000 */
.L_x_306:
[----:B------:R-:W0:Y:S01]  /*b770*/  S2R R3, SR_CgaCtaId ;  /* 0x0000000000037919 */ /* 0x000e220000008800 */
[----:B------:R-:W-:-:S04]  /*b780*/  MOV R2, 0x400 ;  /* 0x0000040000027802 */ /* 0x000fc80000000f00 */
[----:B0-----:R-:W-:Y:S02]  /*b790*/  LEA R3, R3, R2, 0x18 ;  /* 0x0000000203037211 */ /* 0x001fe400078ec0ff */
[----:B------:R-:W-:-:S03]  /*b7a0*/  SHF.L.U32 R2, R8, 0x1f, RZ ;  /* 0x0000001f08027819 */ /* 0x000fc600000006ff */
[----:B------:R-:W-:-:S04]  /*b7b0*/  VIADD R3, R3, 0x20 ;  /* 0x0000002003037836 */ /* 0x000fc80000000000 */
[C---:B------:R-:W-:Y:S02]  /*b7c0*/  IMAD R7, R0.reuse, 0x8, R3 ;  /* 0x0000000800077824 */ /* 0x040fe400078e0203 */
[----:B------:R-:W-:Y:S02]  /*b7d0*/  VIADD R0, R0, 0x1 ;  /* 0x0000000100007836 */ /* 0x000fe40000000000 */
[----:B------:R-:W0:Y:S03]  /*b7e0*/  SYNCS.PHASECHK.TRANS64.TRYWAIT P0, [R7+URZ], R2 ;  /* 0x00000002070075a7 */ /* 0x000e26000800017f */
[----:B------:R-:W-:-:S04]  /*b7f0*/  ISETP.NE.AND P1, PT, R0, 0x4, PT ;  /* 0x000000040000780c */ /* 0x000fc80003f25270 */
[----:B------:R-:W-:Y:S02]  /*b800*/  SEL R5, RZ, 0x1, P1 ;  /* 0x00000001ff057807 */ /* 0x000fe40000800000 */
[----:B------:R-:W-:Y:S02]  /*b810*/  SEL R0, R0, RZ, P1 ;  /* 0x000000ff00007207 */ /* 0x000fe40000800000 */
[----:B------:R-:W-:-:S03]  /*b820*/  LOP3.LUT R5, R8, R5, RZ, 0x3c, !PT ;  /* 0x0000000508057212 */ /* 0x000fc600078e3cff */
[----:B------:R-:W-:Y:S01]  /*b830*/  IMAD R9, R0, 0x8, R3 ;  /* 0x0000000800097824 */ /* 0x000fe200078e0203 */
[----:B------:R-:W-:Y:S01]  /*b840*/  SHF.L.U32 R4, R5, 0x1f, RZ ;  /* 0x0000001f05047819 */ /* 0x000fe200000006ff */
[----:B0-----:R-:W-:Y:S06]  /*b850*/  @!P0 BRA `(.L_x_307) ;  /* 0x0000000400088947 */ /* 0x001fec0003800000 */
.L_x_320:
[----:B------:R-:W1:Y:S01]  /*b860*/  SYNCS.PHASECHK.TRANS64.TRYWAIT P0, [R9+URZ], R4 ;  /* 0x00000004090075a7 */ /* 0x000e62000800017f */
[----:B------:R-:W-:-:S05]  /*b870*/  VIADD R0, R0, 0x1 ;  /* 0x0000000100007836 */ /* 0x000fca0000000000 */
[----:B------:R-:W-:-:S04]  /*b880*/  ISETP.NE.AND P1, PT, R0, 0x4, PT ;  /* 0x000000040000780c */ /* 0x000fc80003f25270 */
[----:B0-----:R-:W-:Y:S02]  /*b890*/  SEL R2, RZ, 0x1, P1 ;  /* 0x00000001ff027807 */ /* 0x001fe40000800000 */
[----:B------:R-:W-:Y:S02]  /*b8a0*/  SEL R0, R0, RZ, P1 ;  /* 0x000000ff00007207 */ /* 0x000fe40000800000 */
[----:B------:R-:W-:-:S03]  /*b8b0*/  LOP3.LUT R7, R5, R2, RZ, 0x3c, !PT ;  /* 0x0000000205077212 */ /* 0x000fc600078e3cff */
[----:B------:R-:W-:Y:S01]  /*b8c0*/  IMAD R6, R0, 0x8, R3 ;  /* 0x0000000800067824 */ /* 0x000fe200078e0203 */
[----:B------:R-:W-:Y:S01]  /*b8d0*/  SHF.L.U32 R5, R7, 0x1f, RZ ;  /* 0x0000001f07057819 */ /* 0x000fe200000006ff */
[----:B-1----:R-:W-:Y:S06]  /*b8e0*/  @!P0 BRA `(.L_x_308) ;  /* 0x0000000000f88947 */ /* 0x002fec0003800000 */
.L_x_321:
[----:B------:R-:W1:Y:S01]  /*b8f0*/  SYNCS.PHASECHK.TRANS64.TRYWAIT P0, [R6+URZ], R5 ;  /* 0x00000005060075a7 */ /* 0x000e62000800017f */
[----:B------:R-:W-:-:S05]  /*b900*/  VIADD R0, R0, 0x1 ;  /* 0x0000000100007836 */ /* 0x000fca0000000000 */
[----:B------:R-:W-:-:S04]  /*b910*/  ISETP.NE.AND P1, PT, R0, 0x4, PT ;  /* 0x000000040000780c */ /* 0x000fc80003f25270 */
[----:B------:R-:W-:Y:S02]  /*b920*/  SEL R2, RZ, 0x1, P1 ;  /* 0x00000001ff027807 */ /* 0x000fe40000800000 */
[----:B------:R-:W-:Y:S02]  /*b930*/  SEL R0, R0, RZ, P1 ;  /* 0x000000ff00007207 */ /* 0x000fe40000800000 */
[----:B------:R-:W-:Y:S01]  /*b940*/  LOP3.LUT R2, R7, R2, RZ, 0x3c, !PT ;  /* 0x0000000207027212 */ /* 0x000fe200078e3cff */
[----:B-1----:R-:W-:Y:S06]  /*b950*/  @!P0 BRA `(.L_x_309) ;  /* 0x0000000000f08947 */ /* 0x002fec0003800000 */
.L_x_322:
[----:B------:R-:W-:Y:S01]  /*b960*/  IMAD R3, R0, 0x8, R3 ;  /* 0x0000000800037824 */ /* 0x000fe200078e0203 */
[----:B------:R-:W-:-:S07]  /*b970*/  SHF.L.U32 R0, R2, 0x1f, RZ ;  /* 0x0000001f02007819 */ /* 0x000fce00000006ff */
.L_x_310:
[----:B--2---:R2:W3:Y:S02]  /*b980*/  SYNCS.PHASECHK.TRANS64.TRYWAIT P0, [R3+URZ], R0 ;  /* 0x00000000030075a7 */ /* 0x0044e4000800017f */
[----:B---3--:R-:W-:Y:S05]  /*b990*/  @!P0 NANOSLEEP.SYNCS 0x989680 ;  /* 0x009896800000895d */ /* 0x008fea0003900000 */
[----:B------:R-:W3:Y:S02]  /*b9a0*/  @!P0 SYNCS.PHASECHK.TRANS64 P0, [R3+URZ], R0 ;  /* 0x00000000030085a7 */ /* 0x000ee4000800007f */
[----:B---3--:R-:W-:Y:S05]  /*b9b0*/  @!P0 BRA `(.L_x_310) ;  /* 0xfffffffc00f08947 */ /* 0x008fea000383ffff */
.L_x_305:
[----:B------:R-:W-:Y:S05]  /*b9c0*/  BSYNC B0 ;  /* 0x0000000000007941 */ /* 0x000fea0003800000 */
.L_x_304:
[----:B------:R-:W-:Y:S05]  /*b9d0*/  EXIT ;  /* 0x000000000000794d */ /* 0x000fea0003800000 */
.L_x_14:
[----:B0-----:R0:W1:Y:S02]  /*b9e0*/  SYNCS.PHASECHK.TRANS64.TRYWAIT P0, [R157+URZ], R0 ;  /* 0x000000009d0075a7 */ /* 0x001064000800017f */
[----:B-1----:R-:W-:Y:S05]  /*b9f0*/  @!P0 NANOSLEEP.SYNCS 0x989680 ;  /* 0x009896800000895d */ /* 0x002fea0003900000 */
[----:B------:R-:W1:Y:S02]  /*ba00*/  @!P0 SYNCS.PHASECHK.TRANS64 P0, [R157+URZ], R0 ;  /* 0x000000009d0085a7 */ /* 0x000e64000800007f */
[----:B-1----:R-:W-:Y:S05]  /*ba10*/  @!P0 BRA `(.L_x_14) ;  /* 0xfffffffc00f08947 */ /* 0x002fea000383ffff */
[----:B------:R-:W-:Y:S05]  /*ba20*/  BRA `(.L_x_311) ;  /* 0xffffff5800dc7947 */ /* 0x000fea000383ffff */
.L_x_19:
[----:B-1----:R1:W2:Y:S02]  /*ba30*/  SYNCS.PHASECHK.TRANS64.TRYWAIT P1, [R3+URZ], R0 ;  /* 0x00000000030075a7 */ /* 0x0022a4000802017f */
[----:B--2---:R-:W-:Y:S05]  /*ba40*/  @!P1 NANOSLEEP.SYNCS 0x989680 ;  /* 0x009896800000995d */ /* 0x004fea0003900000 */
[----:B------:R-:W2:Y:S02]  /*ba50*/  @!P1 SYNCS.PHASECHK.TRANS64 P1, [R3+URZ], R0 ;  /* 0x00000000030095a7 */ /* 0x000ea4000802007f */
[----:B--2---:R-:W-:Y:S05]  /*ba60*/  @!P1 BRA `(.L_x_19) ;  /* 0xfffffffc00f09947 */ /* 0x004fea000383ffff */
[----:B------:R-:W-:Y:S05]  /*ba70*/  BRA `(.L_x_18) ;  /* 0xffffff5c004c7947 */ /* 0x000fea000383ffff */
.L_x_24:
[----:B-1----:R-:W-:-:S04]  /*ba80*/  IMAD.U32 R4, RZ, RZ, UR4 ;  /* 0x00000004ff047e24 */ /* 0x002fc8000f8e00ff */
[----:B------:R1:W2:Y:S03]  /*ba90*/  SYNCS.PHASECHK.TRANS64.TRYWAIT P1, [R4+URZ], R3 ;  /* 0x00000003040075a7 */ /* 0x0002a6000802017f */
[----:B--2---:R-:W-:Y:S05]  /*baa0*/  @!P1 NANOSLEEP.SYNCS 0x989680 ;  /* 0x009896800000995d */ /* 0x004fea0003900000 */
[----:B------:R-:W2:Y:S02]  /*bab0*/  @!P1 SYNCS.PHASECHK.TRANS64 P1, [R4+URZ], R3 ;  /* 0x00000003040095a7 */ /* 0x000ea4000802007f */
[----:B--2---:R-:W-:Y:S05]  /*bac0*/  @!P1 BRA `(.L_x_24) ;  /* 0xfffffffc00ec9947 */ /* 0x004fea000383ffff */
[----:B------:R-:W-:Y:S05]  /*bad0*/  BRA `(.L_x_23) ;  /* 0xffffff6000a87947 */ /* 0x000fea000383ffff */
.L_x_30:
[----:B0-----:R0:W1:Y:S02]  /*bae0*/  SYNCS.PHASECHK.TRANS64.TRYWAIT P0, [R157+URZ+0x10], R0 ;  /* 0x000010009d0075a7 */ /* 0x001064000800017f */
[----:B-1----:R-:W-:Y:S05]  /*baf0*/  @!P0 NANOSLEEP.SYNCS 0x989680 ;  /* 0x009896800000895d */ /* 0x002fea0003900000 */
[----:B------:R-:W1:Y:S02]  /*bb00*/  @!P0 SYNCS.PHASECHK.TRANS64 P0, [R157+URZ+0x10], R0 ;  /* 0x000010009d0085a7 */ /* 0x000e64000800007f */
[----:B-1----:R-:W-:Y:S05]  /*bb10*/  @!P0 BRA `(.L_x_30) ;  /* 0xfffffffc00f08947 */ /* 0x002fea000383ffff */
[----:B------:R-:W-:Y:S05]  /*bb20*/  BRA `(.L_x_312) ;  /* 0xffffff6800707947 */ /* 0x000fea000383ffff */
.L_x_291:
[----:B------:R-:W-:Y:S01]  /*bb30*/  BSSY B1, `(.L_x_313) ;  /* 0x0000006000017945 */ /* 0x000fe20003800000 */
[----:B------:R-:W-:-:S07]  /*bb40*/  IMAD.MOV.U32 R15, RZ, RZ, -0x1 ;  /* 0xffffffffff0f7424 */ /* 0x000fce00078e00ff */
[----:B------:R-:W-:Y:S05]  /*bb50*/  WARPSYNC.COLLECTIVE R15, `(.L_x_314) ;  /* 0x000000000f0c7348 */ /* 0x000fea0003c00000 */
[----:B------:R-:W-:Y:S02]  /*bb60*/  ELECT P6, UR62, PT ;  /* 0x00000000003e782f */ /* 0x000fe400038c0000 */
[----:B------:R-:W-:Y:S01]  /*bb70*/  MOV R14, UR62 ;  /* 0x0000003e000e7c02 */ /* 0x000fe20008000f00 */
[----:B------:R-:W-:Y:S10]  /*bb80*/  ENDCOLLECTIVE ;  /* 0x000000000000791b */ /* 0x000ff40003800000 */
.L_x_314:
[----:B------:R-:W-:Y:S05]  /*bb90*/  BSYNC B1 ;  /* 0x0000000000017941 */ /* 0x000fea0003800000 */
.L_x_313:
[----:B------:R-:W-:Y:S05]  /*bba0*/  BRA `(.L_x_315) ;  /* 0xffffffec00d87947 */ /* 0x000fea000383ffff */
.L_x_294:
[----:B-1----:R1:W2:Y:S02]  /*bbb0*/  SYNCS.PHASECHK.TRANS64.TRYWAIT P1, [R7+URZ+0x20], R4 ;  /* 0x00002004070075a7 */ /* 0x0022a4000802017f */
[----:B--2---:R-:W-:Y:S05]  /*bbc0*/  @!P1 NANOSLEEP.SYNCS 0x989680 ;  /* 0x009896800000995d */ /* 0x004fea0003900000 */
[----:B------:R-:W2:Y:S02]  /*bbd0*/  @!P1 SYNCS.PHASECHK.TRANS64 P1, [R7+URZ+0x20], R4 ;  /* 0x00002004070095a7 */ /* 0x000ea4000802007f */
[----:B--2---:R-:W-:Y:S05]  /*bbe0*/  @!P1 BRA `(.L_x_294) ;  /* 0xfffffffc00f09947 */ /* 0x004fea000383ffff */
[----:B------:R-:W-:Y:S05]  /*bbf0*/  BRA `(.L_x_316) ;  /* 0xfffffff0000c7947 */ /* 0x000fea000383ffff */
.L_x_303:
[----:B------:R-:W-:Y:S01]  /*bc00*/  BSSY B0, `(.L_x_317) ;  /* 0x0000006000007945 */ /* 0x000fe20003800000 */
[----:B------:R-:W-:-:S07]  /*bc10*/  IMAD.MOV.U32 R15, RZ, RZ, -0x1 ;  /* 0xffffffffff0f7424 */ /* 0x000fce00078e00ff */
[----:B------:R-:W-:Y:S05]  /*bc20*/  WARPSYNC.COLLECTIVE R15, `(.L_x_318) ;  /* 0x000000000f0c7348 */ /* 0x000fea0003c00000 */
[----:B------:R-:W-:Y:S02]  /*bc30*/  ELECT P6, UR62, PT ;  /* 0x00000000003e782f */ /* 0x000fe400038c0000 */
[----:B------:R-:W-:Y:S01]  /*bc40*/  MOV R14, UR62 ;  /* 0x0000003e000e7c02 */ /* 0x000fe20008000f00 */
[----:B------:R-:W-:Y:S10]  /*bc50*/  ENDCOLLECTIVE ;  /* 0x000000000000791b */ /* 0x000ff40003800000 */
.L_x_318:
[----:B------:R-:W-:Y:S05]  /*bc60*/  BSYNC B0 ;  /* 0x0000000000007941 */ /* 0x000fea0003800000 */
.L_x_317:
[----:B------:R-:W-:Y:S05]  /*bc70*/  BRA `(.L_x_319) ;  /* 0xfffffff800a07947 */ /* 0x000fea000383ffff */
.L_x_307:
[----:B0-----:R0:W1:Y:S02]  /*bc80*/  SYNCS.PHASECHK.TRANS64.TRYWAIT P0, [R7+URZ], R2 ;  /* 0x00000002070075a7 */ /* 0x001064000800017f */
[----:B-1----:R-:W-:Y:S05]  /*bc90*/  @!P0 NANOSLEEP.SYNCS 0x989680 ;  /* 0x009896800000895d */ /* 0x002fea0003900000 */
[----:B------:R-:W1:Y:S02]  /*bca0*/  @!P0 SYNCS.PHASECHK.TRANS64 P0, [R7+URZ], R2 ;  /* 0x00000002070085a7 */ /* 0x000e64000800007f */
[----:B-1----:R-:W-:Y:S05]  /*bcb0*/  @!P0 BRA `(.L_x_307) ;  /* 0xfffffffc00f08947 */ /* 0x002fea000383ffff */
[----:B------:R-:W-:Y:S05]  /*bcc0*/  BRA `(.L_x_320) ;  /* 0xfffffff800e47947 */ /* 0x000fea000383ffff */
.L_x_308:
[----:B0-----:R0:W1:Y:S02]  /*bcd0*/  SYNCS.PHASECHK.TRANS64.TRYWAIT P0, [R9+URZ], R4 ;  /* 0x00000004090075a7 */ /* 0x001064000800017f */
[----:B-1----:R-:W-:Y:S05]  /*bce0*/  @!P0 NANOSLEEP.SYNCS 0x989680 ;  /* 0x009896800000895d */ /* 0x002fea0003900000 */
[----:B------:R-:W1:Y:S02]  /*bcf0*/  @!P0 SYNCS.PHASECHK.TRANS64 P0, [R9+URZ], R4 ;  /* 0x00000004090085a7 */ /* 0x000e64000800007f */
[----:B-1----:R-:W-:Y:S05]  /*bd00*/  @!P0 BRA `(.L_x_308) ;  /* 0xfffffffc00f08947 */ /* 0x002fea000383ffff */
[----:B------:R-:W-:Y:S05]  /*bd10*/  BRA `(.L_x_321) ;  /* 0xfffffff800f47947 */ /* 0x000fea000383ffff */
.L_x_309:
[----:B-1----:R1:W2:Y:S02]  /*bd20*/  SYNCS.PHASECHK.TRANS64.TRYWAIT P0, [R6+URZ], R5 ;  /* 0x00000005060075a7 */ /* 0x0022a4000800017f */
[----:B--2---:R-:W-:Y:S05]  /*bd30*/  @!P0 NANOSLEEP.SYNCS 0x989680 ;  /* 0x009896800000895d */ /* 0x004fea0003900000 */
[----:B------:R-:W2:Y:S02]  /*bd40*/  @!P0 SYNCS.PHASECHK.TRANS64 P0, [R6+URZ], R5 ;  /* 0x00000005060085a7 */ /* 0x000ea4000800007f */
[----:B--2---:R-:W-:Y:S05]  /*bd50*/  @!P0 BRA `(.L_x_309) ;  /* 0xfffffffc00f08947 */ /* 0x004fea000383ffff */
[----:B------:R-:W-:Y:S05]  /*bd60*/  BRA `(.L_x_322) ;  /* 0xfffffff800fc7947 */ /* 0x000fea000383ffff */
.L_x_323:
[----:B------:R-:W-:-:S00]  /*bd70*/  BRA `(.L_x_323) ;  /* 0xfffffffc00fc7947 */ /* 0x000fc0000383ffff */
[----:B------:R-:W-:-:S00]  /*bd80*/  NOP ;  /* 0x0000000000007918 */ /* 0x000fc00000000000 */
[----:B------:R-:W-:-:S00]  /*bd90*/  NOP ;  /* 0x0000000000007918 */ /* 0x000fc00000000000 */
[----:B------:R-:W-:-:S00]  /*bda0*/  NOP ;  /* 0x0000000000007918 */ /* 0x000fc00000000000 */
[----:B------:R-:W-:-:S00]  /*bdb0*/  NOP ;  /* 0x0000000000007918 */ /* 0x000fc00000000000 */
[----:B------:R-:W-:-:S00]  /*bdc0*/  NOP ;  /* 0x0000000000007918 */ /* 0x000fc00000000000 */
[----:B------:R-:W-:-:S00]  /*bdd0*/  NOP ;  /* 0x0000000000007918 */ /* 0x000fc00000000000 */
[----:B------:R-:W-:-:S00]  /*bde0*/  NOP ;  /* 0x0000000000007918 */ /* 0x000fc00000000000 */
[----:B------:R-:W-:-:S00]  /*bdf0*/  NOP ;  /* 0x0000000000007918 */ /* 0x000fc00000000000 */
.L_x_324:


//--------------------- .nv.global.init           --------------------------
	.section	.nv.global.init,"aw",@progbits
.nv.global.init:
	.type		$str$22,@object
	.size		$str$22,($str$23 - $str$22)
$str$22:
        /*0000*/ 	.byte	0x6b, 0x5f, 0x74, 0x69, 0x6c, 0x65, 0x5f, 0x63, 0x6f, 0x75, 0x6e, 0x74, 0x20, 0x3e, 0x3d, 0x20
        /*0010*/ 	.byte	0x31, 0x00
	.type		$str$23,@object
	.size		$str$23,(__unnamed_1 - $str$23)
$str$23:
        /*0012*/ 	.byte	0x2f, 0x74, 0x6d, 0x70, 0x2f, 0x63, 0x75, 0x74, 0x6c, 0x61, 0x73, 0x73, 0x5f, 0x73, 0x77, 0x65
        /*0022*/ 	.byte	0x65, 0x70, 0x5f, 0x73, 0x72, 0x63, 0x2f, 0x69, 0x6e, 0x63, 0x6c, 0x75, 0x64, 0x65, 0x2f, 0x63
        /*0032*/ 	.byte	0x75, 0x74, 0x6c, 0x61, 0x73, 0x73, 0x2f, 0x67, 0x65, 0x6d, 0x6d, 0x2f, 0x63, 0x6f, 0x6c, 0x6c
        /*0042*/ 	.byte	0x65, 0x63, 0x74, 0x69, 0x76, 0x65, 0x2f, 0x73, 0x6d, 0x39, 0x30, 0x5f, 0x6d, 0x6d, 0x61, 0x5f
        /*0052*/ 	.byte	0x74, 0x6d, 0x61, 0x5f, 0x67, 0x6d, 0x6d, 0x61, 0x5f, 0x73, 0x73, 0x5f, 0x77, 0x61, 0x72, 0x70
        /*0062*/ 	.byte	0x73, 0x70, 0x65, 0x63, 0x69, 0x61, 0x6c, 0x69, 0x7a, 0x65, 0x64, 0x2e, 0x68, 0x70, 0x70, 0x00
	.type		__unnamed_1,@object
	.size		__unnamed_1,(.L_0 - __unnamed_1)
__unnamed_1:
        /*0072*/ 	.byte	0x76, 0x6f, 0x69, 0x64, 0x20, 0x63, 0x75, 0x74, 0x6c, 0x61, 0x73, 0x73, 0x3a, 0x3a, 0x67, 0x65
        /* <DEDUP_REMOVED lines=176> */
        /*0b82*/ 	.byte	0x3a, 0x3a, 0x69, 0x64, 0x65, 0x6e, 0x74, 0x69, 0x74, 0x79, 0x5d, 0x00
.L_0:


//--------------------- .nv.shared._ZN7cutlass13device_kernelINS_4gemm6kernel13GemmUniversalIN4cute5tupleIJiiiiEEENS1_10collective13CollectiveMmaINS1_34MainloopSm90TmaGmmaWarpSpecializedILi4ENS5_IJNS4_1CILi1EEESB_SB_EEENS1_32KernelTmaWarpSpecializedPingpongEEENS5_IJNSA_ILi64EEENSA_ILi256EEESF_EEENS_10tfloat32_tENS5_IJlSB_lEEESI_SJ_NS4_8TiledMMAINS4_8MMA_AtomIJNS4_4SM904GMMA30MMA_64x256x8_F32TF32TF32_SS_TNILNSN_7ScaleInE1ELSP_1EEEEEENS4_6LayoutISC_NS5_IJNSA_ILi0EEEST_ST_EEEEENS5_IJNS4_10UnderscoreESW_SW_EEEEENS4_13SM90_TMA_LOADENS4_14ComposedLayoutINS4_7SwizzleILi3ELi4ELi3EEENS4_18smem_ptr_flag_bitsILi32EEENSS_INS5_IJNSA_ILi8EEENSA_ILi32EEEEEENS5_IJS16_SB_EEEEEEEvNS4_8identityESZ_S1A_vS1B_EENS_8epilogue10collective6detail29Sm90TmaWarpSpecializedAdapterINS1E_15DefaultEpilogueISI_SJ_SJ_NS1D_6thread17LinearCombinationISI_Li1EffLNS1I_9ScaleType4KindE0ELNS_15FloatRoundStyleE2ESI_EENS1_15EpilogueDefaultEEEEEvvEEEEvNT_6ParamsE --------------------------
	.section	.nv.shared._ZN7cutlass13device_kernelINS_4gemm6kernel13GemmUniversalIN4cute5tupleIJiiiiEEENS1_10collective13CollectiveMmaINS1_34MainloopSm90TmaGmmaWarpSpecializedILi4ENS5_IJNS4_1CILi1EEESB_SB_EEENS1_32KernelTmaWarpSpecializedPingpongEEENS5_IJNSA_ILi64EEENSA_ILi256EEESF_EEENS_10tfloat32_tENS5_IJlSB_lEEESI_SJ_NS4_8TiledMMAINS4_8MMA_AtomIJNS4_4SM904GMMA30MMA_64x256x8_F32TF32TF32_SS_TNILNSN_7ScaleInE1ELSP_1EEEEEENS4_6LayoutISC_NS5_IJNSA_ILi0EEEST_ST_EEEEENS5_IJNS4_10UnderscoreESW_SW_EEEEENS4_13SM90_TMA_LOADENS4_14ComposedLayoutINS4_7SwizzleILi3ELi4ELi3EEENS4_18smem_ptr_flag_bitsILi32EEENSS_INS5_IJNSA_ILi8EEENSA_ILi32EEEEEENS5_IJS16_SB_EEEEEEEvNS4_8identityESZ_S1A_vS1B_EENS_8epilogue10collective6detail29Sm90TmaWarpSpecializedAdapterINS1E_15DefaultEpilogueISI_SJ_SJ_NS1D_6thread17LinearCombinationISI_Li1EffLNS1I_9ScaleType4KindE0ELNS_15FloatRoundStyleE2ESI_EENS1_15EpilogueDefaultEEEEEvvEEEEvNT_6ParamsE,"aw",@nobits
	.sectionflags	@""
	.align	16
	.zero		1024


//--------------------- .nv.shared.reserved.0     --------------------------
	.section	.nv.shared.reserved.0,"aw",@nobits
	.weak		__nv_reservedSMEM_offset_0_alias
	.size		__nv_reservedSMEM_offset_0_alias, 0, 0
	.other		__nv_reservedSMEM_offset_0_alias,@"STO_CUDA_RESERVED_SHARED STV_DEFAULT"
__nv_reservedSMEM_offset_0_alias:
	.zero		0


//--------------------- .nv.global                --------------------------
	.section	.nv.global,"aw",@nobits
.nv.global:
	.type		_ZN40_INTERNAL_58aa3503_4_k_cu_b5e8a8fb_267114cute1_E,@object
	.size		_ZN40_INTERNAL_58aa3503_4_k_cu_b5e8a8fb_267114cute1_E,(_ZN40_INTERNAL_58aa3503_4_k_cu_b5e8a8fb_267114cuda3std3__45__cpo6cbeginE - _ZN40_INTERNAL_58aa3503_4_k_cu_b5e8a8fb_267114cute1_E)
_ZN40_INTERNAL_58aa3503_4_k_cu_b5e8a8fb_267114cute1_E:
	.zero		1
	.type		_ZN40_INTERNAL_58aa3503_4_k_cu_b5e8a8fb_267114cuda3std3__45__cpo6cbeginE,@object
	.size		_ZN40_INTERNAL_58aa3503_4_k_cu_b5e8a8fb_267114cuda3std3__45__cpo6cbeginE,(_ZN40_INTERNAL_58aa3503_4_k_cu_b5e8a8fb_267114cuda3std3__48in_placeE - _ZN40_INTERNAL_58aa3503_4_k_cu_b5e8a8fb_267114cuda3std3__45__cpo6cbeginE)
_ZN40_INTERNAL_58aa3503_4_k_cu_b5e8a8fb_267114cuda3std3__45__cpo6cbeginE:
	.zero		1
	.type		_ZN40_INTERNAL_58aa3503_4_k_cu_b5e8a8fb_267114cuda3std3__48in_placeE,@object
	.size		_ZN40_INTERNAL_58aa3503_4_k_cu_b5e8a8fb_267114cuda3std3__48in_placeE,(_ZN40_INTERNAL_58aa3503_4_k_cu_b5e8a8fb_267114cuda3std6ranges3__45__cpo9iter_moveE - _ZN40_INTERNAL_58aa3503_4_k_cu_b5e8a8fb_267114cuda3std3__48in_placeE)
_ZN40_INTERNAL_58aa3503_4_k_cu_b5e8a8fb_267114cuda3std3__48in_placeE:
	.zero		1
	.type		_ZN40_INTERNAL_58aa3503_4_k_cu_b5e8a8fb_267114cuda3std6ranges3__45__cpo9iter_moveE,@object
	.size		_ZN40_INTERNAL_58aa3503_4_k_cu_b5e8a8fb_267114cuda3std6ranges3__45__cpo9iter_moveE,(_ZN40_INTERNAL_58aa3503_4_k_cu_b5e8a8fb_267114cuda3std3__45__cpo5beginE - _ZN40_INTERNAL_58aa3503_4_k_cu_b5e8a8fb_267114cuda3std6ranges3__45__cpo9iter_moveE)
_ZN40_INTERNAL_58aa3503_4_k_cu_b5e8a8fb_267114cuda3std6ranges3__45__cpo9iter_moveE:
	.zero		1
	.type		_ZN40_INTERNAL_58aa3503_4_k_cu_b5e8a8fb_267114cuda3std3__45__cpo5beginE,@object
	.size		_ZN40_INTERNAL_58aa3503_4_k_cu_b5e8a8fb_267114cuda3std3__45__cpo5beginE,(_ZN40_INTERNAL_58aa3503_4_k_cu_b5e8a8fb_267114cuda3std3__442_GLOBAL__N__58aa3503_4_k_cu_b5e8a8fb_267116ignoreE - _ZN40_INTERNAL_58aa3503_4_k_cu_b5e8a8fb_267114cuda3std3__45__cpo5beginE)
_ZN40_INTERNAL_58aa3503_4_k_cu_b5e8a8fb_267114cuda3std3__45__cpo5beginE:
	.zero		1
	.type		_ZN40_INTERNAL_58aa3503_4_k_cu_b5e8a8fb_267114cuda3std3__442_GLOBAL__N__58aa3503_4_k_cu_b5e8a8fb_267116ignoreE,@object
	.size		_ZN40_INTERNAL_58aa3503_4_k_cu_b5e8a8fb_267114cuda3std3__442_GLOBAL__N__58aa3503_4_k_cu_b5e8a8fb_267116ignoreE,(_ZN40_INTERNAL_58aa3503_4_k_cu_b5e8a8fb_267114cute7productE - _ZN40_INTERNAL_58aa3503_4_k_cu_b5e8a8fb_267114cuda3std3__442_GLOBAL__N__58aa3503_4_k_cu_b5e8a8fb_267116ignoreE)
_ZN40_INTERNAL_58aa3503_4_k_cu_b5e8a8fb_267114cuda3std3__442_GLOBAL__N__58aa3503_4_k_cu_b5e8a8fb_267116ignoreE:
	.zero		1
	.type		_ZN40_INTERNAL_58aa3503_4_k_cu_b5e8a8fb_267114cute7productE,@object
	.size		_ZN40_INTERNAL_58aa3503_4_k_cu_b5e8a8fb_267114cute7productE,(_ZN40_INTERNAL_58aa3503_4_k_cu_b5e8a8fb_267114cuda3std3__45__cpo3endE - _ZN40_INTERNAL_58aa3503_4_k_cu_b5e8a8fb_267114cute7productE)
_ZN40_INTERNAL_58aa3503_4_k_cu_b5e8a8fb_267114cute7productE:
	.zero		1
	.type		_ZN40_INTERNAL_58aa3503_4_k_cu_b5e8a8fb_267114cuda3std3__45__cpo3endE,@object
	.size		_ZN40_INTERNAL_58aa3503_4_k_cu_b5e8a8fb_267114cuda3std3__45__cpo3endE,(_ZN40_INTERNAL_58aa3503_4_k_cu_b5e8a8fb_267114cuda3std3__419piecewise_constructE - _ZN40_INTERNAL_58aa3503_4_k_cu_b5e8a8fb_267114cuda3std3__45__cpo3endE)
_ZN40_INTERNAL_58aa3503_4_k_cu_b5e8a8fb_267114cuda3std3__45__cpo3endE:
	.zero		1
	.type		_ZN40_INTERNAL_58aa3503_4_k_cu_b5e8a8fb_267114cuda3std3__419piecewise_constructE,@object
	.size		_ZN40_INTERNAL_58aa3503_4_k_cu_b5e8a8fb_267114cuda3std3__419piecewise_constructE,(_ZN40_INTERNAL_58aa3503_4_k_cu_b5e8a8fb_267114cuda3std3__45__cpo4cendE - _ZN40_INTERNAL_58aa3503_4_k_cu_b5e8a8fb_267114cuda3std3__419piecewise_constructE)
_ZN40_INTERNAL_58aa3503_4_k_cu_b5e8a8fb_267114cuda3std3__419piecewise_constructE:
	.zero		1
	.type		_ZN40_INTERNAL_58aa3503_4_k_cu_b5e8a8fb_267114cuda3std3__45__cpo4cendE,@object
	.size		_ZN40_INTERNAL_58aa3503_4_k_cu_b5e8a8fb_267114cuda3std3__45__cpo4cendE,(_ZN40_INTERNAL_58aa3503_4_k_cu_b5e8a8fb_267114cuda3std6ranges3__45__cpo4swapE - _ZN40_INTERNAL_58aa3503_4_k_cu_b5e8a8fb_267114cuda3std3__45__cpo4cendE)
_ZN40_INTERNAL_58aa3503_4_k_cu_b5e8a8fb_267114cuda3std3__45__cpo4cendE:
	.zero		1
	.type		_ZN40_INTERNAL_58aa3503_4_k_cu_b5e8a8fb_267114cuda3std6ranges3__45__cpo4swapE,@object
	.size		_ZN40_INTERNAL_58aa3503_4_k_cu_b5e8a8fb_267114cuda3std6ranges3__45__cpo4swapE,(.L_8 - _ZN40_INTERNAL_58aa3503_4_k_cu_b5e8a8fb_267114cuda3std6ranges3__45__cpo4swapE)
_ZN40_INTERNAL_58aa3503_4_k_cu_b5e8a8fb_267114cuda3std6ranges3__45__cpo4swapE:
	.zero		1
.L_8:


//--------------------- .nv.constant0._ZN7cutlass13device_kernelINS_4gemm6kernel13GemmUniversalIN4cute5tupleIJiiiiEEENS1_10collective13CollectiveMmaINS1_34MainloopSm90TmaGmmaWarpSpecializedILi4ENS5_IJNS4_1CILi1EEESB_SB_EEENS1_32KernelTmaWarpSpecializedPingpongEEENS5_IJNSA_ILi64EEENSA_ILi256EEESF_EEENS_10tfloat32_tENS5_IJlSB_lEEESI_SJ_NS4_8TiledMMAINS4_8MMA_AtomIJNS4_4SM904GMMA30MMA_64x256x8_F32TF32TF32_SS_TNILNSN_7ScaleInE1ELSP_1EEEEEENS4_6LayoutISC_NS5_IJNSA_ILi0EEEST_ST_EEEEENS5_IJNS4_10UnderscoreESW_SW_EEEEENS4_13SM90_TMA_LOADENS4_14ComposedLayoutINS4_7SwizzleILi3ELi4ELi3EEENS4_18smem_ptr_flag_bitsILi32EEENSS_INS5_IJNSA_ILi8EEENSA_ILi32EEEEEENS5_IJS16_SB_EEEEEEEvNS4_8identityESZ_S1A_vS1B_EENS_8epilogue10collective6detail29Sm90TmaWarpSpecializedAdapterINS1E_15DefaultEpilogueISI_SJ_SJ_NS1D_6thread17LinearCombinationISI_Li1EffLNS1I_9ScaleType4KindE0ELNS_15FloatRoundStyleE2ESI_EENS1_15EpilogueDefaultEEEEEvvEEEEvNT_6ParamsE --------------------------
	.section	.nv.constant0._ZN7cutlass13device_kernelINS_4gemm6kernel13GemmUniversalIN4cute5tupleIJiiiiEEENS1_10collective13CollectiveMmaINS1_34MainloopSm90TmaGmmaWarpSpecializedILi4ENS5_IJNS4_1CILi1EEESB_SB_EEENS1_32KernelTmaWarpSpecializedPingpongEEENS5_IJNSA_ILi64EEENSA_ILi256EEESF_EEENS_10tfloat32_tENS5_IJlSB_lEEESI_SJ_NS4_8TiledMMAINS4_8MMA_AtomIJNS4_4SM904GMMA30MMA_64x256x8_F32TF32TF32_SS_TNILNSN_7ScaleInE1ELSP_1EEEEEENS4_6LayoutISC_NS5_IJNSA_ILi0EEEST_ST_EEEEENS5_IJNS4_10UnderscoreESW_SW_EEEEENS4_13SM90_TMA_LOADENS4_14ComposedLayoutINS4_7SwizzleILi3ELi4ELi3EEENS4_18smem_ptr_flag_bitsILi32EEENSS_INS5_IJNSA_ILi8EEENSA_ILi32EEEEEENS5_IJS16_SB_EEEEEEEvNS4_8identityESZ_S1A_vS1B_EENS_8epilogue10collective6detail29Sm90TmaWarpSpecializedAdapterINS1E_15DefaultEpilogueISI_SJ_SJ_NS1D_6thread17LinearCombinationISI_Li1EffLNS1I_9ScaleType4KindE0ELNS_15FloatRoundStyleE2ESI_EENS1_15EpilogueDefaultEEEEEvvEEEEvNT_6ParamsE,"a",@progbits
	.sectionflags	@""
	.align	4
.nv.constant0._ZN7cutlass13device_kernelINS_4gemm6kernel13GemmUniversalIN4cute5tupleIJiiiiEEENS1_10collective13CollectiveMmaINS1_34MainloopSm90TmaGmmaWarpSpecializedILi4ENS5_IJNS4_1CILi1EEESB_SB_EEENS1_32KernelTmaWarpSpecializedPingpongEEENS5_IJNSA_ILi64EEENSA_ILi256EEESF_EEENS_10tfloat32_tENS5_IJlSB_lEEESI_SJ_NS4_8TiledMMAINS4_8MMA_AtomIJNS4_4SM904GMMA30MMA_64x256x8_F32TF32TF32_SS_TNILNSN_7ScaleInE1ELSP_1EEEEEENS4_6LayoutISC_NS5_IJNSA_ILi0EEEST_ST_EEEEENS5_IJNS4_10UnderscoreESW_SW_EEEEENS4_13SM90_TMA_LOADENS4_14ComposedLayoutINS4_7SwizzleILi3ELi4ELi3EEENS4_18smem_ptr_flag_bitsILi32EEENSS_INS5_IJNSA_ILi8EEENSA_ILi32EEEEEENS5_IJS16_SB_EEEEEEEvNS4_8identityESZ_S1A_vS1B_EENS_8epilogue10collective6detail29Sm90TmaWarpSpecializedAdapterINS1E_15DefaultEpilogueISI_SJ_SJ_NS1D_6thread17LinearCombinationISI_Li1EffLNS1I_9ScaleType4KindE0ELNS_15FloatRoundStyleE2ESI_EENS1_15EpilogueDefaultEEEEEvvEEEEvNT_6ParamsE:
	.zero		1664


//--------------------- SYMBOLS --------------------------

	.type		.nv.reservedSmem.offset0,@object
	.size		.nv.reservedSmem.offset0,0x4
	.type		__assertfail,@function
